// auto-generated by cutlass_sweep.gemm — config: {"arch": "sm_100", "cluster_m": 2, "cluster_n": 2, "dtype": "e5m2", "stages": 5, "tile_k": 64, "tile_m": 64, "tile_n": 128}
#include "cutlass/cutlass.h"
#include "cutlass/gemm/collective/collective_builder.hpp"
#include "cutlass/gemm/device/gemm_universal_adapter.h"
#include "cutlass/gemm/kernel/gemm_universal.hpp"
#include "cutlass/epilogue/collective/collective_builder.hpp"

using ElemA = cutlass::float_e5m2_t;
using ElemB = cutlass::float_e5m2_t;
using ElemCD = cutlass::float_e5m2_t;
using Acc  = float;
using TileShape    = cute::Shape<cute::_64, cute::_128, cute::_64>;
using ClusterShape = cute::Shape<cute::_2, cute::_2, cute::_1>;

using CollectiveEpilogue = typename cutlass::epilogue::collective::CollectiveBuilder<
    cutlass::arch::Sm100, cutlass::arch::OpClassTensorOp,
    TileShape, ClusterShape,
    cutlass::epilogue::collective::EpilogueTileAuto,
    Acc, Acc,
    ElemCD, cutlass::layout::RowMajor, 128 / cutlass::sizeof_bits<ElemCD>::value,
    ElemCD, cutlass::layout::RowMajor, 128 / cutlass::sizeof_bits<ElemCD>::value,
    cutlass::epilogue::collective::EpilogueScheduleAuto
  >::CollectiveOp;

using CollectiveMainloop = typename cutlass::gemm::collective::CollectiveBuilder<
    cutlass::arch::Sm100, cutlass::arch::OpClassTensorOp,
    ElemA, cutlass::layout::RowMajor, 128 / cutlass::sizeof_bits<ElemA>::value,
    ElemB, cutlass::layout::ColumnMajor, 128 / cutlass::sizeof_bits<ElemB>::value,
    Acc,
    TileShape, ClusterShape,
    cutlass::gemm::collective::StageCount<5>,
    cutlass::gemm::collective::KernelScheduleAuto
  >::CollectiveOp;

using GemmKernel = cutlass::gemm::kernel::GemmUniversal<
    cute::Shape<int,int,int,int>,
    CollectiveMainloop,
    CollectiveEpilogue
>;
using Gemm = cutlass::gemm::device::GemmUniversalAdapter<GemmKernel>;

// Force the device kernel symbol into the cubin without needing a host main.
auto* _anchor = &cutlass::device_kernel<GemmKernel>;


// ===== COMPILED SASS (sm_100a) =====

	.target	sm_100a

	.elftype	@"ET_EXEC"


//--------------------- .note.nv.tkinfo           --------------------------
	.section	.note.nv.tkinfo,"",@"SHT_NOTE"
	.sectionflags	@"SHF_NOTE_NV_TKINFO"
	.tkinfo
        /*0018*/ 	.word	0x00000002
        /*0030*/ 	.string	""
        /*0030*/ 	.string	"ptxas"
        /*0030*/ 	.string	"Cuda compilation tools, release 13.0, V13.0.88"
        /*0030*/ 	.string	"Build cuda_13.0.r13.0/compiler.36424714_0"
        /*0030*/ 	.string	"-arch sm_100a -m 64 "



//--------------------- .note.nv.cuinfo           --------------------------
	.section	.note.nv.cuinfo,"",@"SHT_NOTE"
	.sectionflags	@"SHF_NOTE_NV_CUINFO"
        /*0018*/ 	.short	0x0002
        /*001a*/ 	.short	0x0064
        /*001c*/ 	.short	0x0082
	.zero		2


//--------------------- .nv.info                  --------------------------
	.section	.nv.info,"",@"SHT_CUDA_INFO"
	.align	4


	//----- nvinfo : EIATTR_REGCOUNT
	.align		4
        /*0000*/ 	.byte	0x04, 0x2f
        /*0002*/ 	.short	(.L_19 - .L_18)
	.align		4
.L_18:
        /*0004*/ 	.word	index@(_ZN7cutlass13device_kernelINS_4gemm6kernel13GemmUniversalIN4cute5tupleIJiiiiEEENS1_10collective13CollectiveMmaINS1_35MainloopSm100TmaUmmaWarpSpecializedILi5ELi2ELi4ENS5_IJNS4_1CILi2EEESB_NSA_ILi1EEEEEEEENS5_IJNSA_ILi64EEENSA_ILi128EEESF_EEENS_12float_e5m2_tENS5_IJlSC_lEEESI_SJ_NS4_8TiledMMAINS4_8MMA_AtomIJNS4_10MMA_TraitsINS4_19SM100_MMA_F8F6F4_SSEJSI_SI_fSF_SG_NS4_17integral_constantINS4_4UMMA5MajorELSQ_0EEESR_NSO_INSP_7ScaleInELSS_0EEEST_EEEEEENS4_6LayoutINS5_IJSC_SC_SC_EEENS5_IJNSA_ILi0EEESY_SY_EEEEENS5_IJNS4_10UnderscoreES11_S11_EEEEENS4_23SM90_TMA_LOAD_MULTICASTENS4_14ComposedLayoutINS4_7SwizzleILi2ELi4ELi3EEENS4_18smem_ptr_flag_bitsILi8EEENSW_INS5_IJNSA_ILi8EEESF_EEENS5_IJSF_SC_EEEEEEEvNS4_8identityES14_S1E_vS1F_EENS_8epilogue10collective18CollectiveEpilogueINS1H_23Sm100TmaWarpSpecializedILi2ELi2ELi32ELb0ELb0EEEJSH_NS5_IJNSW_ISF_SC_EES1M_EEESI_SJ_SI_SJ_NS1H_6fusion15FusionCallbacksIS1L_NS1O_17LinearCombinationISI_fSI_fLNS_15FloatRoundStyleE2EEESH_S1N_JEEENS4_5SM1004TMEM4LOAD26SM100_TMEM_LOAD_16dp32b32xENS4_13SM90_TMA_LOADES1E_NS4_39AutoVectorizingCopyWithAssumedAlignmentILi128EEENS4_14SM90_TMA_STOREES1E_S20_S20_EEEvvEEEEvNT_6ParamsE)
        /*0008*/ 	.word	0x00000072


	//----- nvinfo : EIATTR_FRAME_SIZE
	.align		4
.L_19:
        /*000c*/ 	.byte	0x04, 0x11
        /*000e*/ 	.short	(.L_21 - .L_20)
	.align		4
.L_20:
        /*0010*/ 	.word	index@($__internal_2_$__cuda_sm10x_tcgen05_guardrail_trap_unallocated_columns_being_dealloced)
        /*0014*/ 	.word	0x00000000


	//----- nvinfo : EIATTR_FRAME_SIZE
	.align		4
.L_21:
        /*0018*/ 	.byte	0x04, 0x11
        /*001a*/ 	.short	(.L_23 - .L_22)
	.align		4
.L_22:
        /*001c*/ 	.word	index@($__internal_1_$__cuda_sm10x_tcgen05_guardrail_trap_phase_invalid_during_alloc)
        /*0020*/ 	.word	0x00000000


	//----- nvinfo : EIATTR_FRAME_SIZE
	.align		4
.L_23:
        /*0024*/ 	.byte	0x04, 0x11
        /*0026*/ 	.short	(.L_25 - .L_24)
	.align		4
.L_24:
        /*0028*/ 	.word	index@($__internal_0_$__cuda_sm10x_tcgen05_guardrail_trap_col_being_dealloced_not_returned_by_alloc)
        /*002c*/ 	.word	0x00000000


	//----- nvinfo : EIATTR_FRAME_SIZE
	.align		4
.L_25:
        /*0030*/ 	.byte	0x04, 0x11
        /*0032*/ 	.short	(.L_27 - .L_26)
	.align		4
.L_26:
        /*0034*/ 	.word	index@(_ZN7cutlass13device_kernelINS_4gemm6kernel13GemmUniversalIN4cute5tupleIJiiiiEEENS1_10collective13CollectiveMmaINS1_35MainloopSm100TmaUmmaWarpSpecializedILi5ELi2ELi4ENS5_IJNS4_1CILi2EEESB_NSA_ILi1EEEEEEEENS5_IJNSA_ILi64EEENSA_ILi128EEESF_EEENS_12float_e5m2_tENS5_IJlSC_lEEESI_SJ_NS4_8TiledMMAINS4_8MMA_AtomIJNS4_10MMA_TraitsINS4_19SM100_MMA_F8F6F4_SSEJSI_SI_fSF_SG_NS4_17integral_constantINS4_4UMMA5MajorELSQ_0EEESR_NSO_INSP_7ScaleInELSS_0EEEST_EEEEEENS4_6LayoutINS5_IJSC_SC_SC_EEENS5_IJNSA_ILi0EEESY_SY_EEEEENS5_IJNS4_10UnderscoreES11_S11_EEEEENS4_23SM90_TMA_LOAD_MULTICASTENS4_14ComposedLayoutINS4_7SwizzleILi2ELi4ELi3EEENS4_18smem_ptr_flag_bitsILi8EEENSW_INS5_IJNSA_ILi8EEESF_EEENS5_IJSF_SC_EEEEEEEvNS4_8identityES14_S1E_vS1F_EENS_8epilogue10collective18CollectiveEpilogueINS1H_23Sm100TmaWarpSpecializedILi2ELi2ELi32ELb0ELb0EEEJSH_NS5_IJNSW_ISF_SC_EES1M_EEESI_SJ_SI_SJ_NS1H_6fusion15FusionCallbacksIS1L_NS1O_17LinearCombinationISI_fSI_fLNS_15FloatRoundStyleE2EEESH_S1N_JEEENS4_5SM1004TMEM4LOAD26SM100_TMEM_LOAD_16dp32b32xENS4_13SM90_TMA_LOADES1E_NS4_39AutoVectorizingCopyWithAssumedAlignmentILi128EEENS4_14SM90_TMA_STOREES1E_S20_S20_EEEvvEEEEvNT_6ParamsE)
        /*0038*/ 	.word	0x00000000


	//----- nvinfo : EIATTR_MIN_STACK_SIZE
	.align		4
.L_27:
        /*003c*/ 	.byte	0x04, 0x12
        /*003e*/ 	.short	(.L_29 - .L_28)
	.align		4
.L_28:
        /*0040*/ 	.word	index@(_ZN7cutlass13device_kernelINS_4gemm6kernel13GemmUniversalIN4cute5tupleIJiiiiEEENS1_10collective13CollectiveMmaINS1_35MainloopSm100TmaUmmaWarpSpecializedILi5ELi2ELi4ENS5_IJNS4_1CILi2EEESB_NSA_ILi1EEEEEEEENS5_IJNSA_ILi64EEENSA_ILi128EEESF_EEENS_12float_e5m2_tENS5_IJlSC_lEEESI_SJ_NS4_8TiledMMAINS4_8MMA_AtomIJNS4_10MMA_TraitsINS4_19SM100_MMA_F8F6F4_SSEJSI_SI_fSF_SG_NS4_17integral_constantINS4_4UMMA5MajorELSQ_0EEESR_NSO_INSP_7ScaleInELSS_0EEEST_EEEEEENS4_6LayoutINS5_IJSC_SC_SC_EEENS5_IJNSA_ILi0EEESY_SY_EEEEENS5_IJNS4_10UnderscoreES11_S11_EEEEENS4_23SM90_TMA_LOAD_MULTICASTENS4_14ComposedLayoutINS4_7SwizzleILi2ELi4ELi3EEENS4_18smem_ptr_flag_bitsILi8EEENSW_INS5_IJNSA_ILi8EEESF_EEENS5_IJSF_SC_EEEEEEEvNS4_8identityES14_S1E_vS1F_EENS_8epilogue10collective18CollectiveEpilogueINS1H_23Sm100TmaWarpSpecializedILi2ELi2ELi32ELb0ELb0EEEJSH_NS5_IJNSW_ISF_SC_EES1M_EEESI_SJ_SI_SJ_NS1H_6fusion15FusionCallbacksIS1L_NS1O_17LinearCombinationISI_fSI_fLNS_15FloatRoundStyleE2EEESH_S1N_JEEENS4_5SM1004TMEM4LOAD26SM100_TMEM_LOAD_16dp32b32xENS4_13SM90_TMA_LOADES1E_NS4_39AutoVectorizingCopyWithAssumedAlignmentILi128EEENS4_14SM90_TMA_STOREES1E_S20_S20_EEEvvEEEEvNT_6ParamsE)
        /*0044*/ 	.word	0x00000000
.L_29:


//--------------------- .nv.compat                --------------------------
	.section	.nv.compat,"",@"SHT_CUDA_COMPAT_INFO"
	.align	4
        /*0000*/ 	.byte	0x02, 0x09, 0x01, 0x00, 0x02, 0x02, 0x02, 0x00, 0x02, 0x05, 0x05, 0x00, 0x03, 0x07, 0x01, 0x01
        /*0010*/ 	.byte	0x02, 0x03, 0x01, 0x00, 0x02, 0x06, 0x01, 0x00, 0x04, 0x0b, 0x08, 0x00, 0x09, 0x00, 0x00, 0x00
        /*0020*/ 	.byte	0x00, 0x00, 0x00, 0x00


//--------------------- .nv.info._ZN7cutlass13device_kernelINS_4gemm6kernel13GemmUniversalIN4cute5tupleIJiiiiEEENS1_10collective13CollectiveMmaINS1_35MainloopSm100TmaUmmaWarpSpecializedILi5ELi2ELi4ENS5_IJNS4_1CILi2EEESB_NSA_ILi1EEEEEEEENS5_IJNSA_ILi64EEENSA_ILi128EEESF_EEENS_12float_e5m2_tENS5_IJlSC_lEEESI_SJ_NS4_8TiledMMAINS4_8MMA_AtomIJNS4_10MMA_TraitsINS4_19SM100_MMA_F8F6F4_SSEJSI_SI_fSF_SG_NS4_17integral_constantINS4_4UMMA5MajorELSQ_0EEESR_NSO_INSP_7ScaleInELSS_0EEEST_EEEEEENS4_6LayoutINS5_IJSC_SC_SC_EEENS5_IJNSA_ILi0EEESY_SY_EEEEENS5_IJNS4_10UnderscoreES11_S11_EEEEENS4_23SM90_TMA_LOAD_MULTICASTENS4_14ComposedLayoutINS4_7SwizzleILi2ELi4ELi3EEENS4_18smem_ptr_flag_bitsILi8EEENSW_INS5_IJNSA_ILi8EEESF_EEENS5_IJSF_SC_EEEEEEEvNS4_8identityES14_S1E_vS1F_EENS_8epilogue10collective18CollectiveEpilogueINS1H_23Sm100TmaWarpSpecializedILi2ELi2ELi32ELb0ELb0EEEJSH_NS5_IJNSW_ISF_SC_EES1M_EEESI_SJ_SI_SJ_NS1H_6fusion15FusionCallbacksIS1L_NS1O_17LinearCombinationISI_fSI_fLNS_15FloatRoundStyleE2EEESH_S1N_JEEENS4_5SM1004TMEM4LOAD26SM100_TMEM_LOAD_16dp32b32xENS4_13SM90_TMA_LOADES1E_NS4_39AutoVectorizingCopyWithAssumedAlignmentILi128EEENS4_14SM90_TMA_STOREES1E_S20_S20_EEEvvEEEEvNT_6ParamsE --------------------------
	.section	.nv.info._ZN7cutlass13device_kernelINS_4gemm6kernel13GemmUniversalIN4cute5tupleIJiiiiEEENS1_10collective13CollectiveMmaINS1_35MainloopSm100TmaUmmaWarpSpecializedILi5ELi2ELi4ENS5_IJNS4_1CILi2EEESB_NSA_ILi1EEEEEEEENS5_IJNSA_ILi64EEENSA_ILi128EEESF_EEENS_12float_e5m2_tENS5_IJlSC_lEEESI_SJ_NS4_8TiledMMAINS4_8MMA_AtomIJNS4_10MMA_TraitsINS4_19SM100_MMA_F8F6F4_SSEJSI_SI_fSF_SG_NS4_17integral_constantINS4_4UMMA5MajorELSQ_0EEESR_NSO_INSP_7ScaleInELSS_0EEEST_EEEEEENS4_6LayoutINS5_IJSC_SC_SC_EEENS5_IJNSA_ILi0EEESY_SY_EEEEENS5_IJNS4_10UnderscoreES11_S11_EEEEENS4_23SM90_TMA_LOAD_MULTICASTENS4_14ComposedLayoutINS4_7SwizzleILi2ELi4ELi3EEENS4_18smem_ptr_flag_bitsILi8EEENSW_INS5_IJNSA_ILi8EEESF_EEENS5_IJSF_SC_EEEEEEEvNS4_8identityES14_S1E_vS1F_EENS_8epilogue10collective18CollectiveEpilogueINS1H_23Sm100TmaWarpSpecializedILi2ELi2ELi32ELb0ELb0EEEJSH_NS5_IJNSW_ISF_SC_EES1M_EEESI_SJ_SI_SJ_NS1H_6fusion15FusionCallbacksIS1L_NS1O_17LinearCombinationISI_fSI_fLNS_15FloatRoundStyleE2EEESH_S1N_JEEENS4_5SM1004TMEM4LOAD26SM100_TMEM_LOAD_16dp32b32xENS4_13SM90_TMA_LOADES1E_NS4_39AutoVectorizingCopyWithAssumedAlignmentILi128EEENS4_14SM90_TMA_STOREES1E_S20_S20_EEEvvEEEEvNT_6ParamsE,"",@"SHT_CUDA_INFO"
	.sectionflags	@""
	.align	4


	//----- nvinfo : EIATTR_CUDA_API_VERSION
	.align		4
        /*0000*/ 	.byte	0x04, 0x37
        /*0002*/ 	.short	(.L_31 - .L_30)
.L_30:
        /*0004*/ 	.word	0x00000082


	//----- nvinfo : EIATTR_KPARAM_INFO
	.align		4
.L_31:
        /*0008*/ 	.byte	0x04, 0x17
        /*000a*/ 	.short	(.L_33 - .L_32)
.L_32:
        /*000c*/ 	.word	0x00000000
        /*0010*/ 	.short	0x0000
        /*0012*/ 	.short	0x0000
        /*0014*/ 	.byte	0x00, 0xf0, 0x01, 0x20


	//----- nvinfo : EIATTR_AT_ENTRY_FRAGMENTS
	.align		4
.L_33:
        /*0018*/ 	.byte	0x04, 0x4f
        /*001a*/ 	.short	(.L_35 - .L_34)


	//   ....[0]....
.L_34:
        /*001c*/ 	.word	0x00000006


	//----- nvinfo : EIATTR_RESERVED_SMEM_USED
	.align		4
.L_35:
        /*0020*/ 	.byte	0x01, 0x41
	.zero		2


	//----- nvinfo : EIATTR_SPARSE_MMA_MASK
	.align		4
        /*0024*/ 	.byte	0x03, 0x50
        /*0026*/ 	.short	0x0000


	//----- nvinfo : EIATTR_TCGEN05_1CTA_USED
	.align		4
        /*0028*/ 	.byte	0x01, 0x51
	.zero		2


	//----- nvinfo : EIATTR_MAXREG_COUNT
	.align		4
        /*002c*/ 	.byte	0x03, 0x1b
        /*002e*/ 	.short	0x00ff


	//----- nvinfo : EIATTR_NUM_BARRIERS
	.align		4
        /*0030*/ 	.byte	0x02, 0x4c
        /*0032*/ 	.byte	0x07
	.zero		1


	//----- nvinfo : EIATTR_EXTERNS
	.align		4
        /*0034*/ 	.byte	0x04, 0x0f
        /*0036*/ 	.short	(.L_37 - .L_36)


	//   ....[0]....
	.align		4
.L_36:
        /*0038*/ 	.word	index@(__assertfail)


	//----- nvinfo : EIATTR_MERCURY_ISA_VERSION
	.align		4
.L_37:
        /*003c*/ 	.byte	0x03, 0x5f
        /*003e*/ 	.short	0x0101


	//----- nvinfo : EIATTR_INT_WARP_WIDE_INSTR_OFFSETS
	.align		4
        /*0040*/ 	.byte	0x04, 0x31
        /*0042*/ 	.short	(.L_39 - .L_38)


	//   ....[0]....
.L_38:
        /*0044*/ 	.word	0x00003dc0


	//   ....[1]....
        /*0048*/ 	.word	0x00003de0


	//   ....[2]....
        /*004c*/ 	.word	0x00003e10


	//   ....[3]....
        /*0050*/ 	.word	0x00004950


	//   ....[4]....
        /*0054*/ 	.word	0x000049c0


	//   ....[5]....
        /*0058*/ 	.word	0x00004a90


	//   ....[6]....
        /*005c*/ 	.word	0x00004b40


	//----- nvinfo : EIATTR_COOP_GROUP_MASK_REGIDS
	.align		4
.L_39:
        /*0060*/ 	.byte	0x04, 0x29
        /*0062*/ 	.short	(.L_41 - .L_40)


	//   ....[0]....
.L_40:
        /*0064*/ 	.word	0xffffffff


	//   ....[1]....
        /*0068*/ 	.word	0xffffffff


	//   ....[2]....
        /*006c*/ 	.word	0xffffffff


	//   ....[3]....
        /*0070*/ 	.word	0xffffffff


	//   ....[4]....
        /*0074*/ 	.word	0xffffffff


	//   ....[5]....
        /*0078*/ 	.word	0xffffffff


	//   ....[6]....
        /*007c*/ 	.word	0xffffffff


	//   ....[7]....
        /*0080*/ 	.word	0xffffffff


	//   ....[8]....
        /*0084*/ 	.word	0xffffffff


	//   ....[9]....
        /*0088*/ 	.word	0xffffffff


	//   ....[10]....
        /*008c*/ 	.word	0xffffffff


	//   ....[11]....
        /*0090*/ 	.word	0xffffffff


	//   ....[12]....
        /*0094*/ 	.word	0xffffffff


	//   ....[13]....
        /*0098*/ 	.word	0xffffffff


	//----- nvinfo : EIATTR_COOP_GROUP_INSTR_OFFSETS
	.align		4
.L_41:
        /*009c*/ 	.byte	0x04, 0x28
        /*009e*/ 	.short	(.L_43 - .L_42)


	//   ....[0]....
.L_42:
        /*00a0*/ 	.word	0x00000080


	//   ....[1]....
        /*00a4*/ 	.word	0x000004f0


	//   ....[2]....
        /*00a8*/ 	.word	0x000006c0


	//   ....[3]....
        /*00ac*/ 	.word	0x00000820


	//   ....[4]....
        /*00b0*/ 	.word	0x00000920


	//   ....[5]....
        /*00b4*/ 	.word	0x00000a90


	//   ....[6]....
        /*00b8*/ 	.word	0x00000c30


	//   ....[7]....
        /*00bc*/ 	.word	0x00000de0


	//   ....[8]....
        /*00c0*/ 	.word	0x00002130


	//   ....[9]....
        /*00c4*/ 	.word	0x00003090


	//   ....[10]....
        /*00c8*/ 	.word	0x000032a0


	//   ....[11]....
        /*00cc*/ 	.word	0x000032d0


	//   ....[12]....
        /*00d0*/ 	.word	0x00003ca0


	//   ....[13]....
        /*00d4*/ 	.word	0x00003ed0


	//----- nvinfo : EIATTR_VRC_CTA_INIT_COUNT
	.align		4
.L_43:
        /*00d8*/ 	.byte	0x02, 0x4a
        /*00da*/ 	.byte	0x80
	.zero		1


	//----- nvinfo : EIATTR_SYSCALL_OFFSETS
	.align		4
        /*00dc*/ 	.byte	0x04, 0x46
        /*00de*/ 	.short	(.L_45 - .L_44)


	//   ....[0]....
.L_44:
        /*00e0*/ 	.word	0x00005750


	//   ....[1]....
        /*00e4*/ 	.word	0x00005890


	//   ....[2]....
        /*00e8*/ 	.word	0x000060c0


	//   ....[3]....
        /*00ec*/ 	.word	0x00006e50


	//----- nvinfo : EIATTR_MBARRIER_INSTR_OFFSETS
	.align		4
.L_45:
        /*00f0*/ 	.byte	0x04, 0x39
        /*00f2*/ 	.short	(.L_47 - .L_46)


	//   ....[0]....
.L_46:
        /*00f4*/ 	.word	0x00000610
        /*00f8*/ 	.word	0x000000ff
        /*00fc*/ 	.word	0x00000000
        /*0100*/ 	.short	0x0100
        /*0102*/ 	.byte	0x04
	.zero		1


	//   ....[1]....
        /*0104*/ 	.word	0x00000620
        /*0108*/ 	.word	0x000000ff
        /*010c*/ 	.word	0x00000028
        /*0110*/ 	.short	0x0100
        /*0112*/ 	.byte	0x04
	.zero		1


	//   ....[2]....
        /*0114*/ 	.word	0x00000630
        /*0118*/ 	.word	0x000000ff
        /*011c*/ 	.word	0x00000008
        /*0120*/ 	.short	0x0100
        /*0122*/ 	.byte	0x04
	.zero		1


	//   ....[3]....
        /*0124*/ 	.word	0x00000640
        /*0128*/ 	.word	0x000000ff
        /*012c*/ 	.word	0x00000030
        /*0130*/ 	.short	0x0100
        /*0132*/ 	.byte	0x04
	.zero		1


	//   ....[4]....
        /*0134*/ 	.word	0x00000650
        /*0138*/ 	.word	0x000000ff
        /*013c*/ 	.word	0x00000010
        /*0140*/ 	.short	0x0100
        /*0142*/ 	.byte	0x04
	.zero		1


	//   ....[5]....
        /*0144*/ 	.word	0x00000660
        /*0148*/ 	.word	0x000000ff
        /*014c*/ 	.word	0x00000038
        /*0150*/ 	.short	0x0100
        /*0152*/ 	.byte	0x04
	.zero		1


	//   ....[6]....
        /*0154*/ 	.word	0x00000670
        /*0158*/ 	.word	0x000000ff
        /*015c*/ 	.word	0x00000018
        /*0160*/ 	.short	0x0100
        /*0162*/ 	.byte	0x04
	.zero		1


	//   ....[7]....
        /*0164*/ 	.word	0x00000680
        /*0168*/ 	.word	0x000000ff
        /*016c*/ 	.word	0x00000040
        /*0170*/ 	.short	0x0100
        /*0172*/ 	.byte	0x04
	.zero		1


	//   ....[8]....
        /*0174*/ 	.word	0x00000690
        /*0178*/ 	.word	0x000000ff
        /*017c*/ 	.word	0x00000020
        /*0180*/ 	.short	0x0100
        /*0182*/ 	.byte	0x04
	.zero		1


	//   ....[9]....
        /*0184*/ 	.word	0x000006a0
        /*0188*/ 	.word	0x000000ff
        /*018c*/ 	.word	0x00000048
        /*0190*/ 	.short	0x0100
        /*0192*/ 	.byte	0x04
	.zero		1


	//   ....[10]....
        /*0194*/ 	.word	0x000007d0
        /*0198*/ 	.word	0x000000ff
        /*019c*/ 	.word	0x00000050
        /*01a0*/ 	.short	0x0100
        /*01a2*/ 	.byte	0x04
	.zero		1


	//   ....[11]....
        /*01a4*/ 	.word	0x000007e0
        /*01a8*/ 	.word	0x000000ff
        /*01ac*/ 	.word	0x00000060
        /*01b0*/ 	.short	0x0100
        /*01b2*/ 	.byte	0x04
	.zero		1


	//   ....[12]....
        /*01b4*/ 	.word	0x000007f0
        /*01b8*/ 	.word	0x000000ff
        /*01bc*/ 	.word	0x00000058
        /*01c0*/ 	.short	0x0100
        /*01c2*/ 	.byte	0x04
	.zero		1


	//   ....[13]....
        /*01c4*/ 	.word	0x00000800
        /*01c8*/ 	.word	0x000000ff
        /*01cc*/ 	.word	0x00000068
        /*01d0*/ 	.short	0x0100
        /*01d2*/ 	.byte	0x04
	.zero		1


	//   ....[14]....
        /*01d4*/ 	.word	0x000008f0
        /*01d8*/ 	.word	0x000000ff
        /*01dc*/ 	.word	0x00000070
        /*01e0*/ 	.short	0x0100
        /*01e2*/ 	.byte	0x06
	.zero		1


	//   ....[15]....
        /*01e4*/ 	.word	0x00000900
        /*01e8*/ 	.word	0x000000ff
        /*01ec*/ 	.word	0x00000078
        /*01f0*/ 	.short	0x0100
        /*01f2*/ 	.byte	0x06
	.zero		1


	//   ....[16]....
        /*01f4*/ 	.word	0x00000a40
        /*01f8*/ 	.word	0x000000ff
        /*01fc*/ 	.word	0x00000080
        /*0200*/ 	.short	0x0100
        /*0202*/ 	.byte	0x06
	.zero		1


	//   ....[17]....
        /*0204*/ 	.word	0x00000a50
        /*0208*/ 	.word	0x000000ff
        /*020c*/ 	.word	0x00000090
        /*0210*/ 	.short	0x0100
        /*0212*/ 	.byte	0x06
	.zero		1


	//   ....[18]....
        /*0214*/ 	.word	0x00000a60
        /*0218*/ 	.word	0x000000ff
        /*021c*/ 	.word	0x00000088
        /*0220*/ 	.short	0x0100
        /*0222*/ 	.byte	0x06
	.zero		1


	//   ....[19]....
        /*0224*/ 	.word	0x00000a70
        /*0228*/ 	.word	0x000000ff
        /*022c*/ 	.word	0x00000098
        /*0230*/ 	.short	0x0100
        /*0232*/ 	.byte	0x06
	.zero		1


	//   ....[20]....
        /*0234*/ 	.word	0x00000ba0
        /*0238*/ 	.word	0x000000ff
        /*023c*/ 	.word	0x000000a0
        /*0240*/ 	.short	0x0100
        /*0242*/ 	.byte	0x04
	.zero		1


	//   ....[21]....
        /*0244*/ 	.word	0x00000bb0
        /*0248*/ 	.word	0x000000ff
        /*024c*/ 	.word	0x000000c0
        /*0250*/ 	.short	0x0100
        /*0252*/ 	.byte	0x04
	.zero		1


	//   ....[22]....
        /*0254*/ 	.word	0x00000bc0
        /*0258*/ 	.word	0x000000ff
        /*025c*/ 	.word	0x000000a8
        /*0260*/ 	.short	0x0100
        /*0262*/ 	.byte	0x04
	.zero		1


	//   ....[23]....
        /*0264*/ 	.word	0x00000bd0
        /*0268*/ 	.word	0x000000ff
        /*026c*/ 	.word	0x000000c8
        /*0270*/ 	.short	0x0100
        /*0272*/ 	.byte	0x04
	.zero		1


	//   ....[24]....
        /*0274*/ 	.word	0x00000be0
        /*0278*/ 	.word	0x000000ff
        /*027c*/ 	.word	0x000000b0
        /*0280*/ 	.short	0x0100
        /*0282*/ 	.byte	0x04
	.zero		1


	//   ....[25]....
        /*0284*/ 	.word	0x00000bf0
        /*0288*/ 	.word	0x000000ff
        /*028c*/ 	.word	0x000000d0
        /*0290*/ 	.short	0x0100
        /*0292*/ 	.byte	0x04
	.zero		1


	//   ....[26]....
        /*0294*/ 	.word	0x00000c00
        /*0298*/ 	.word	0x000000ff
        /*029c*/ 	.word	0x000000b8
        /*02a0*/ 	.short	0x0100
        /*02a2*/ 	.byte	0x04
	.zero		1


	//   ....[27]....
        /*02a4*/ 	.word	0x00000c10
        /*02a8*/ 	.word	0x000000ff
        /*02ac*/ 	.word	0x000000d8
        /*02b0*/ 	.short	0x0100
        /*02b2*/ 	.byte	0x04
	.zero		1


	//   ....[28]....
        /*02b4*/ 	.word	0x00000d00
        /*02b8*/ 	.word	0x000000ff
        /*02bc*/ 	.word	0x000000e0
        /*02c0*/ 	.short	0x0100
        /*02c2*/ 	.byte	0x04
	.zero		1


	//   ....[29]....
        /*02c4*/ 	.word	0x00000d10
        /*02c8*/ 	.word	0x000000ff
        /*02cc*/ 	.word	0x000000f0
        /*02d0*/ 	.short	0x0100
        /*02d2*/ 	.byte	0x04
	.zero		1


	//   ....[30]....
        /*02d4*/ 	.word	0x00000d20
        /*02d8*/ 	.word	0x000000ff
        /*02dc*/ 	.word	0x000000e8
        /*02e0*/ 	.short	0x0100
        /*02e2*/ 	.byte	0x04
	.zero		1


	//   ....[31]....
        /*02e4*/ 	.word	0x00000d30
        /*02e8*/ 	.word	0x000000ff
        /*02ec*/ 	.word	0x000000f8
        /*02f0*/ 	.short	0x0100
        /*02f2*/ 	.byte	0x04
	.zero		1


	//   ....[32]....
        /*02f4*/ 	.word	0x000019c0
        /*02f8*/ 	.word	0x00000000
        /*02fc*/ 	.word	0x000000f0
        /*0300*/ 	.short	0x010a
        /*0302*/ 	.byte	0xff
	.zero		1


	//   ....[33]....
        /*0304*/ 	.word	0x000019e0
        /*0308*/ 	.word	0x00000000
        /*030c*/ 	.word	0x000000e0
        /*0310*/ 	.short	0x0101
        /*0312*/ 	.byte	0xff
	.zero		1


	//   ....[34]....
        /*0314*/ 	.word	0x00001aa0
        /*0318*/ 	.word	0x000000ff
        /*031c*/ 	.word	0x00000028
        /*0320*/ 	.short	0x010a
        /*0322*/ 	.byte	0x04
	.zero		1


	//   ....[35]....
        /*0324*/ 	.word	0x00001b30
        /*0328*/ 	.word	0x000000ff
        /*032c*/ 	.word	0x00000028
        /*0330*/ 	.short	0x010a
        /*0332*/ 	.byte	0x21
	.zero		1


	//   ....[36]....
        /*0334*/ 	.word	0x00001cc0
        /*0338*/ 	.word	0x000000ff
        /*033c*/ 	.word	0x00000028
        /*0340*/ 	.short	0x010a
        /*0342*/ 	.byte	0x05
	.zero		1


	//   ....[37]....
        /*0344*/ 	.word	0x00001df0
        /*0348*/ 	.word	0x000000ff
        /*034c*/ 	.word	0x00000078
        /*0350*/ 	.short	0x0101
        /*0352*/ 	.byte	0x15
	.zero		1


	//   ....[38]....
        /*0354*/ 	.word	0x00001e10
        /*0358*/ 	.word	0x000000ff
        /*035c*/ 	.word	0x00000028
        /*0360*/ 	.short	0x010a
        /*0362*/ 	.byte	0x04
	.zero		1


	//   ....[39]....
        /*0364*/ 	.word	0x00001e90
        /*0368*/ 	.word	0x000000ff
        /*036c*/ 	.word	0x00000028
        /*0370*/ 	.short	0x010a
        /*0372*/ 	.byte	0x11
	.zero		1


	//   ....[40]....
        /*0374*/ 	.word	0x00002020
        /*0378*/ 	.word	0x000000ff
        /*037c*/ 	.word	0x00000028
        /*0380*/ 	.short	0x010a
        /*0382*/ 	.byte	0x05
	.zero		1


	//   ....[41]....
        /*0384*/ 	.word	0x00002160
        /*0388*/ 	.word	0x00000003
        /*038c*/ 	.word	0x00000080
        /*0390*/ 	.short	0x010a
        /*0392*/ 	.byte	0xff
	.zero		1


	//   ....[42]....
        /*0394*/ 	.word	0x000022b0
        /*0398*/ 	.word	0x00000000
        /*039c*/ 	.word	0x00000000
        /*03a0*/ 	.short	0x0101
        /*03a2*/ 	.byte	0xff
	.zero		1


	//   ....[43]....
        /*03a4*/ 	.word	0x00002850
        /*03a8*/ 	.word	0x000000ff
        /*03ac*/ 	.word	0x00000000
        /*03b0*/ 	.short	0x010a
        /*03b2*/ 	.byte	0x04
	.zero		1


	//   ....[44]....
        /*03b4*/ 	.word	0x000028e0
        /*03b8*/ 	.word	0x000000ff
        /*03bc*/ 	.word	0x00000000
        /*03c0*/ 	.short	0x010a
        /*03c2*/ 	.byte	0x05
	.zero		1


	//   ....[45]....
        /*03c4*/ 	.word	0x00002970
        /*03c8*/ 	.word	0x000000ff
        /*03cc*/ 	.word	0x00000000
        /*03d0*/ 	.short	0x010a
        /*03d2*/ 	.byte	0x05
	.zero		1


	//   ....[46]....
        /*03d4*/ 	.word	0x00002a00
        /*03d8*/ 	.word	0x000000ff
        /*03dc*/ 	.word	0x00000000
        /*03e0*/ 	.short	0x010a
        /*03e2*/ 	.byte	0x05
	.zero		1


	//   ....[47]....
        /*03e4*/ 	.word	0x00002aa0
        /*03e8*/ 	.word	0x00000000
        /*03ec*/ 	.word	0x00000000
        /*03f0*/ 	.short	0x010a
        /*03f2*/ 	.byte	0xff
	.zero		1


	//   ....[48]....
        /*03f4*/ 	.word	0x00002be0
        /*03f8*/ 	.word	0x00000002
        /*03fc*/ 	.word	0x000000e0
        /*0400*/ 	.short	0x010a
        /*0402*/ 	.byte	0xff
	.zero		1


	//   ....[49]....
        /*0404*/ 	.word	0x00002c40
        /*0408*/ 	.word	0x00000004
        /*040c*/ 	.word	0x00000000
        /*0410*/ 	.short	0x0101
        /*0412*/ 	.byte	0xff
	.zero		1


	//   ....[50]....
        /*0414*/ 	.word	0x00002c60
        /*0418*/ 	.word	0x000000ff
        /*041c*/ 	.word	0x00000090
        /*0420*/ 	.short	0x010a
        /*0422*/ 	.byte	0x04
	.zero		1


	//   ....[51]....
        /*0424*/ 	.word	0x00002d80
        /*0428*/ 	.word	0x00000002
        /*042c*/ 	.word	0x00000080
        /*0430*/ 	.short	0x010a
        /*0432*/ 	.byte	0xff
	.zero		1


	//   ....[52]....
        /*0434*/ 	.word	0x00002e90
        /*0438*/ 	.word	0x00000002
        /*043c*/ 	.word	0x00000000
        /*0440*/ 	.short	0x0101
        /*0442*/ 	.byte	0xff
	.zero		1


	//   ....[53]....
        /*0444*/ 	.word	0x00002f20
        /*0448*/ 	.word	0x000000ff
        /*044c*/ 	.word	0x00000090
        /*0450*/ 	.short	0x0106
        /*0452*/ 	.byte	0x04
	.zero		1


	//   ....[54]....
        /*0454*/ 	.word	0x00002f40
        /*0458*/ 	.word	0x000000ff
        /*045c*/ 	.word	0x00000090
        /*0460*/ 	.short	0x010a
        /*0462*/ 	.byte	0x04
	.zero		1


	//   ....[55]....
        /*0464*/ 	.word	0x00002fd0
        /*0468*/ 	.word	0x000000ff
        /*046c*/ 	.word	0x00000090
        /*0470*/ 	.short	0x0106
        /*0472*/ 	.byte	0x07
	.zero		1


	//   ....[56]....
        /*0474*/ 	.word	0x00003010
        /*0478*/ 	.word	0x00000000
        /*047c*/ 	.word	0x00000090
        /*0480*/ 	.short	0x010a
        /*0482*/ 	.byte	0xff
	.zero		1


	//   ....[57]....
        /*0484*/ 	.word	0x00003530
        /*0488*/ 	.word	0x00000000
        /*048c*/ 	.word	0x00000080
        /*0490*/ 	.short	0x010a
        /*0492*/ 	.byte	0xff
	.zero		1


	//   ....[58]....
        /*0494*/ 	.word	0x00003630
        /*0498*/ 	.word	0x00000003
        /*049c*/ 	.word	0x00000000
        /*04a0*/ 	.short	0x0101
        /*04a2*/ 	.byte	0xff
	.zero		1


	//   ....[59]....
        /*04a4*/ 	.word	0x00003640
        /*04a8*/ 	.word	0x000000ff
        /*04ac*/ 	.word	0x00000000
        /*04b0*/ 	.short	0x010a
        /*04b2*/ 	.byte	0x04
	.zero		1


	//   ....[60]....
        /*04b4*/ 	.word	0x000036c0
        /*04b8*/ 	.word	0x000000ff
        /*04bc*/ 	.word	0x000000c0
        /*04c0*/ 	.short	0x010a
        /*04c2*/ 	.byte	0x17
	.zero		1


	//   ....[61]....
        /*04c4*/ 	.word	0x000037a0
        /*04c8*/ 	.word	0x000000ff
        /*04cc*/ 	.word	0x00000000
        /*04d0*/ 	.short	0x010a
        /*04d2*/ 	.byte	0x05
	.zero		1


	//   ....[62]....
        /*04d4*/ 	.word	0x000038e0
        /*04d8*/ 	.word	0x000000ff
        /*04dc*/ 	.word	0x00000000
        /*04e0*/ 	.short	0x010a
        /*04e2*/ 	.byte	0x04
	.zero		1


	//   ....[63]....
        /*04e4*/ 	.word	0x00003ad0
        /*04e8*/ 	.word	0x000000ff
        /*04ec*/ 	.word	0x00000000
        /*04f0*/ 	.short	0x010a
        /*04f2*/ 	.byte	0x04
	.zero		1


	//   ....[64]....
        /*04f4*/ 	.word	0x00003b60
        /*04f8*/ 	.word	0x000000ff
        /*04fc*/ 	.word	0x00000000
        /*0500*/ 	.short	0x010a
        /*0502*/ 	.byte	0x05
	.zero		1


	//   ....[65]....
        /*0504*/ 	.word	0x00003bf0
        /*0508*/ 	.word	0x000000ff
        /*050c*/ 	.word	0x00000000
        /*0510*/ 	.short	0x010a
        /*0512*/ 	.byte	0x05
	.zero		1


	//   ....[66]....
        /*0514*/ 	.word	0x00003c80
        /*0518*/ 	.word	0x000000ff
        /*051c*/ 	.word	0x00000000
        /*0520*/ 	.short	0x010a
        /*0522*/ 	.byte	0x04
	.zero		1


	//   ....[67]....
        /*0524*/ 	.word	0x00004150
        /*0528*/ 	.word	0x0000000c
        /*052c*/ 	.word	0x00000080
        /*0530*/ 	.short	0x010a
        /*0532*/ 	.byte	0xff
	.zero		1


	//   ....[68]....
        /*0534*/ 	.word	0x000042c0
        /*0538*/ 	.word	0x00000000
        /*053c*/ 	.word	0x00000000
        /*0540*/ 	.short	0x0101
        /*0542*/ 	.byte	0xff
	.zero		1


	//   ....[69]....
        /*0544*/ 	.word	0x00004750
        /*0548*/ 	.word	0x000000ff
        /*054c*/ 	.word	0x00000078
        /*0550*/ 	.short	0x010a
        /*0552*/ 	.byte	0x15
	.zero		1


	//   ....[70]....
        /*0554*/ 	.word	0x000048d0
        /*0558*/ 	.word	0x000000ff
        /*055c*/ 	.word	0x00000060
        /*0560*/ 	.short	0x010a
        /*0562*/ 	.byte	0x15
	.zero		1


	//   ....[71]....
        /*0564*/ 	.word	0x00004a40
        /*0568*/ 	.word	0x000000ff
        /*056c*/ 	.word	0x00000050
        /*0570*/ 	.short	0x010b
        /*0572*/ 	.byte	0x15
	.zero		1


	//   ....[72]....
        /*0574*/ 	.word	0x00004a50
        /*0578*/ 	.word	0x000000ff
        /*057c*/ 	.word	0x00000000
        /*0580*/ 	.short	0x0101
        /*0582*/ 	.byte	0x22
	.zero		1


	//   ....[73]....
        /*0584*/ 	.word	0x00004a60
        /*0588*/ 	.word	0x000000ff
        /*058c*/ 	.word	0x00000068
        /*0590*/ 	.short	0x010a
        /*0592*/ 	.byte	0x15
	.zero		1


	//   ....[74]....
        /*0594*/ 	.word	0x00004c40
        /*0598*/ 	.word	0x000000ff
        /*059c*/ 	.word	0x00000058
        /*05a0*/ 	.short	0x010b
        /*05a2*/ 	.byte	0x15
	.zero		1


	//   ....[75]....
        /*05a4*/ 	.word	0x00004c50
        /*05a8*/ 	.word	0x000000ff
        /*05ac*/ 	.word	0x00000000
        /*05b0*/ 	.short	0x0101
        /*05b2*/ 	.byte	0x21
	.zero		1


	//   ....[76]....
        /*05b4*/ 	.word	0x00004c80
        /*05b8*/ 	.word	0x000000ff
        /*05bc*/ 	.word	0x00000060
        /*05c0*/ 	.short	0x010a
        /*05c2*/ 	.byte	0x15
	.zero		1


	//   ....[77]....
        /*05c4*/ 	.word	0x00004cc0
        /*05c8*/ 	.word	0x00000000
        /*05cc*/ 	.word	0x00000068
        /*05d0*/ 	.short	0x010a
        /*05d2*/ 	.byte	0xff
	.zero		1


	//   ....[78]....
        /*05d4*/ 	.word	0x00004ff0
        /*05d8*/ 	.word	0x00000003
        /*05dc*/ 	.word	0x00000080
        /*05e0*/ 	.short	0x010a
        /*05e2*/ 	.byte	0xff
	.zero		1


	//   ....[79]....
        /*05e4*/ 	.word	0x00005170
        /*05e8*/ 	.word	0x00000000
        /*05ec*/ 	.word	0x00000000
        /*05f0*/ 	.short	0x0101
        /*05f2*/ 	.byte	0xff
	.zero		1


	//   ....[80]....
        /*05f4*/ 	.word	0x00005cb0
        /*05f8*/ 	.word	0x00000002
        /*05fc*/ 	.word	0x00000050
        /*0600*/ 	.short	0x010a
        /*0602*/ 	.byte	0xff
	.zero		1


	//   ....[81]....
        /*0604*/ 	.word	0x00005d20
        /*0608*/ 	.word	0x00000064
        /*060c*/ 	.word	0x000000a0
        /*0610*/ 	.short	0x010a
        /*0612*/ 	.byte	0xff
	.zero		1


	//   ....[82]....
        /*0614*/ 	.word	0x00005e10
        /*0618*/ 	.word	0x00000002
        /*061c*/ 	.word	0x00000050
        /*0620*/ 	.short	0x010a
        /*0622*/ 	.byte	0xff
	.zero		1


	//   ....[83]....
        /*0624*/ 	.word	0x00005f20
        /*0628*/ 	.word	0x00000000
        /*062c*/ 	.word	0x00000000
        /*0630*/ 	.short	0x0101
        /*0632*/ 	.byte	0xff
	.zero		1


	//   ....[84]....
        /*0634*/ 	.word	0x00005fa0
        /*0638*/ 	.word	0x00000064
        /*063c*/ 	.word	0x000000a0
        /*0640*/ 	.short	0x010a
        /*0642*/ 	.byte	0xff
	.zero		1


	//   ....[85]....
        /*0644*/ 	.word	0x00006af0
        /*0648*/ 	.word	0x0000006d
        /*064c*/ 	.word	0x00000050
        /*0650*/ 	.short	0x010a
        /*0652*/ 	.byte	0xff
	.zero		1


	//   ....[86]....
        /*0654*/ 	.word	0x00006bc0
        /*0658*/ 	.word	0x0000006d
        /*065c*/ 	.word	0x00000050
        /*0660*/ 	.short	0x010a
        /*0662*/ 	.byte	0xff
	.zero		1


	//   ....[87]....
        /*0664*/ 	.word	0x00006cd0
        /*0668*/ 	.word	0x00000000
        /*066c*/ 	.word	0x00000000
        /*0670*/ 	.short	0x0101
        /*0672*/ 	.byte	0xff
	.zero		1


	//   ....[88]....
        /*0674*/ 	.word	0x00007160
        /*0678*/ 	.word	0x000000ff
        /*067c*/ 	.word	0x00000000
        /*0680*/ 	.short	0x0101
        /*0682*/ 	.byte	0x04
	.zero		1


	//   ....[89]....
        /*0684*/ 	.word	0x00007970
        /*0688*/ 	.word	0x00000000
        /*068c*/ 	.word	0x000000f0
        /*0690*/ 	.short	0x010a
        /*0692*/ 	.byte	0xff
	.zero		1


	//   ....[90]....
        /*0694*/ 	.word	0x000079d0
        /*0698*/ 	.word	0x00000000
        /*069c*/ 	.word	0x00000028
        /*06a0*/ 	.short	0x010a
        /*06a2*/ 	.byte	0xff
	.zero		1


	//   ....[91]....
        /*06a4*/ 	.word	0x00007a30
        /*06a8*/ 	.word	0x00000000
        /*06ac*/ 	.word	0x00000028
        /*06b0*/ 	.short	0x010a
        /*06b2*/ 	.byte	0xff
	.zero		1


	//   ....[92]....
        /*06b4*/ 	.word	0x00007a80
        /*06b8*/ 	.word	0x00000003
        /*06bc*/ 	.word	0x00000080
        /*06c0*/ 	.short	0x010a
        /*06c2*/ 	.byte	0xff
	.zero		1


	//   ....[93]....
        /*06c4*/ 	.word	0x00007ae0
        /*06c8*/ 	.word	0x00000000
        /*06cc*/ 	.word	0x00000000
        /*06d0*/ 	.short	0x010a
        /*06d2*/ 	.byte	0xff
	.zero		1


	//   ....[94]....
        /*06d4*/ 	.word	0x00007b40
        /*06d8*/ 	.word	0x00000000
        /*06dc*/ 	.word	0x00000000
        /*06e0*/ 	.short	0x010a
        /*06e2*/ 	.byte	0xff
	.zero		1


	//   ....[95]....
        /*06e4*/ 	.word	0x00007ba0
        /*06e8*/ 	.word	0x00000000
        /*06ec*/ 	.word	0x00000000
        /*06f0*/ 	.short	0x010a
        /*06f2*/ 	.byte	0xff
	.zero		1


	//   ....[96]....
        /*06f4*/ 	.word	0x00007c00
        /*06f8*/ 	.word	0x00000000
        /*06fc*/ 	.word	0x00000000
        /*0700*/ 	.short	0x010a
        /*0702*/ 	.byte	0xff
	.zero		1


	//   ....[97]....
        /*0704*/ 	.word	0x00007c50
        /*0708*/ 	.word	0x00000002
        /*070c*/ 	.word	0x000000e0
        /*0710*/ 	.short	0x010a
        /*0712*/ 	.byte	0xff
	.zero		1


	//   ....[98]....
        /*0714*/ 	.word	0x00007cb0
        /*0718*/ 	.word	0x00000002
        /*071c*/ 	.word	0x00000090
        /*0720*/ 	.short	0x010a
        /*0722*/ 	.byte	0xff
	.zero		1


	//   ....[99]....
        /*0724*/ 	.word	0x00007d00
        /*0728*/ 	.word	0x00000002
        /*072c*/ 	.word	0x00000080
        /*0730*/ 	.short	0x010a
        /*0732*/ 	.byte	0xff
	.zero		1


	//   ....[100]....
        /*0734*/ 	.word	0x00007d60
        /*0738*/ 	.word	0x00000000
        /*073c*/ 	.word	0x00000090
        /*0740*/ 	.short	0x010a
        /*0742*/ 	.byte	0xff
	.zero		1


	//   ....[101]....
        /*0744*/ 	.word	0x00007db0
        /*0748*/ 	.word	0x00000000
        /*074c*/ 	.word	0x00000080
        /*0750*/ 	.short	0x010a
        /*0752*/ 	.byte	0xff
	.zero		1


	//   ....[102]....
        /*0754*/ 	.word	0x00007e10
        /*0758*/ 	.word	0x00000003
        /*075c*/ 	.word	0x000000c0
        /*0760*/ 	.short	0x010a
        /*0762*/ 	.byte	0xff
	.zero		1


	//   ....[103]....
        /*0764*/ 	.word	0x00007e70
        /*0768*/ 	.word	0x00000000
        /*076c*/ 	.word	0x00000000
        /*0770*/ 	.short	0x010a
        /*0772*/ 	.byte	0xff
	.zero		1


	//   ....[104]....
        /*0774*/ 	.word	0x00007ed0
        /*0778*/ 	.word	0x00000000
        /*077c*/ 	.word	0x00000000
        /*0780*/ 	.short	0x010a
        /*0782*/ 	.byte	0xff
	.zero		1


	//   ....[105]....
        /*0784*/ 	.word	0x00007f30
        /*0788*/ 	.word	0x00000000
        /*078c*/ 	.word	0x00000000
        /*0790*/ 	.short	0x010a
        /*0792*/ 	.byte	0xff
	.zero		1


	//   ....[106]....
        /*0794*/ 	.word	0x00007f90
        /*0798*/ 	.word	0x00000000
        /*079c*/ 	.word	0x00000000
        /*07a0*/ 	.short	0x010a
        /*07a2*/ 	.byte	0xff
	.zero		1


	//   ....[107]....
        /*07a4*/ 	.word	0x00007ff0
        /*07a8*/ 	.word	0x00000000
        /*07ac*/ 	.word	0x00000000
        /*07b0*/ 	.short	0x010a
        /*07b2*/ 	.byte	0xff
	.zero		1


	//   ....[108]....
        /*07b4*/ 	.word	0x00008040
        /*07b8*/ 	.word	0x0000000c
        /*07bc*/ 	.word	0x00000080
        /*07c0*/ 	.short	0x010a
        /*07c2*/ 	.byte	0xff
	.zero		1


	//   ....[109]....
        /*07c4*/ 	.word	0x000080a0
        /*07c8*/ 	.word	0x00000000
        /*07cc*/ 	.word	0x00000078
        /*07d0*/ 	.short	0x010a
        /*07d2*/ 	.byte	0xff
	.zero		1


	//   ....[110]....
        /*07d4*/ 	.word	0x00008100
        /*07d8*/ 	.word	0x00000000
        /*07dc*/ 	.word	0x00000060
        /*07e0*/ 	.short	0x010a
        /*07e2*/ 	.byte	0xff
	.zero		1


	//   ....[111]....
        /*07e4*/ 	.word	0x00008160
        /*07e8*/ 	.word	0x00000000
        /*07ec*/ 	.word	0x00000068
        /*07f0*/ 	.short	0x010a
        /*07f2*/ 	.byte	0xff
	.zero		1


	//   ....[112]....
        /*07f4*/ 	.word	0x000081c0
        /*07f8*/ 	.word	0x00000000
        /*07fc*/ 	.word	0x00000060
        /*0800*/ 	.short	0x010a
        /*0802*/ 	.byte	0xff
	.zero		1


	//   ....[113]....
        /*0804*/ 	.word	0x00008210
        /*0808*/ 	.word	0x00000003
        /*080c*/ 	.word	0x00000080
        /*0810*/ 	.short	0x010a
        /*0812*/ 	.byte	0xff
	.zero		1


	//   ....[114]....
        /*0814*/ 	.word	0x00008260
        /*0818*/ 	.word	0x00000002
        /*081c*/ 	.word	0x00000050
        /*0820*/ 	.short	0x010a
        /*0822*/ 	.byte	0xff
	.zero		1


	//   ....[115]....
        /*0824*/ 	.word	0x000082b0
        /*0828*/ 	.word	0x00000064
        /*082c*/ 	.word	0x000000a0
        /*0830*/ 	.short	0x010a
        /*0832*/ 	.byte	0xff
	.zero		1


	//   ....[116]....
        /*0834*/ 	.word	0x00008300
        /*0838*/ 	.word	0x0000006d
        /*083c*/ 	.word	0x00000050
        /*0840*/ 	.short	0x010a
        /*0842*/ 	.byte	0xff
	.zero		1


	//----- nvinfo : EIATTR_NUM_MBARRIERS
	.align		4
.L_47:
        /*0844*/ 	.byte	0x03, 0x38
        /*0846*/ 	.short	0x0020


	//----- nvinfo : EIATTR_EXIT_INSTR_OFFSETS
	.align		4
        /*0848*/ 	.byte	0x04, 0x1c
        /*084a*/ 	.short	(.L_49 - .L_48)


	//   ....[0]....
.L_48:
        /*084c*/ 	.word	0x00002ad0


	//   ....[1]....
        /*0850*/ 	.word	0x00002fe0


	//   ....[2]....
        /*0854*/ 	.word	0x00003040


	//   ....[3]....
        /*0858*/ 	.word	0x00003ee0


	//   ....[4]....
        /*085c*/ 	.word	0x00004cf0


	//   ....[5]....
        /*0860*/ 	.word	0x00004d30


	//   ....[6]....
        /*0864*/ 	.word	0x00007960


	//----- nvinfo : EIATTR_MAX_THREADS
	.align		4
.L_49:
        /*0868*/ 	.byte	0x04, 0x05
        /*086a*/ 	.short	(.L_51 - .L_50)
.L_50:
        /*086c*/ 	.word	0x00000100
        /*0870*/ 	.word	0x00000001
        /*0874*/ 	.word	0x00000001


	//----- nvinfo : EIATTR_CRS_STACK_SIZE
	.align		4
.L_51:
        /*0878*/ 	.byte	0x04, 0x1e
        /*087a*/ 	.short	(.L_53 - .L_52)
.L_52:
        /*087c*/ 	.word	0x00000000


	//----- nvinfo : EIATTR_CBANK_PARAM_SIZE
	.align		4
.L_53:
        /*0880*/ 	.byte	0x03, 0x19
        /*0882*/ 	.short	0x0800


	//----- nvinfo : EIATTR_PARAM_CBANK
	.align		4
        /*0884*/ 	.byte	0x04, 0x0a
        /*0886*/ 	.short	(.L_55 - .L_54)
	.align		4
.L_54:
        /*0888*/ 	.word	index@(.nv.constant0._ZN7cutlass13device_kernelINS_4gemm6kernel13GemmUniversalIN4cute5tupleIJiiiiEEENS1_10collective13CollectiveMmaINS1_35MainloopSm100TmaUmmaWarpSpecializedILi5ELi2ELi4ENS5_IJNS4_1CILi2EEESB_NSA_ILi1EEEEEEEENS5_IJNSA_ILi64EEENSA_ILi128EEESF_EEENS_12float_e5m2_tENS5_IJlSC_lEEESI_SJ_NS4_8TiledMMAINS4_8MMA_AtomIJNS4_10MMA_TraitsINS4_19SM100_MMA_F8F6F4_SSEJSI_SI_fSF_SG_NS4_17integral_constantINS4_4UMMA5MajorELSQ_0EEESR_NSO_INSP_7ScaleInELSS_0EEEST_EEEEEENS4_6LayoutINS5_IJSC_SC_SC_EEENS5_IJNSA_ILi0EEESY_SY_EEEEENS5_IJNS4_10UnderscoreES11_S11_EEEEENS4_23SM90_TMA_LOAD_MULTICASTENS4_14ComposedLayoutINS4_7SwizzleILi2ELi4ELi3EEENS4_18smem_ptr_flag_bitsILi8EEENSW_INS5_IJNSA_ILi8EEESF_EEENS5_IJSF_SC_EEEEEEEvNS4_8identityES14_S1E_vS1F_EENS_8epilogue10collective18CollectiveEpilogueINS1H_23Sm100TmaWarpSpecializedILi2ELi2ELi32ELb0ELb0EEEJSH_NS5_IJNSW_ISF_SC_EES1M_EEESI_SJ_SI_SJ_NS1H_6fusion15FusionCallbacksIS1L_NS1O_17LinearCombinationISI_fSI_fLNS_15FloatRoundStyleE2EEESH_S1N_JEEENS4_5SM1004TMEM4LOAD26SM100_TMEM_LOAD_16dp32b32xENS4_13SM90_TMA_LOADES1E_NS4_39AutoVectorizingCopyWithAssumedAlignmentILi128EEENS4_14SM90_TMA_STOREES1E_S20_S20_EEEvvEEEEvNT_6ParamsE)
        /*088c*/ 	.short	0x0380
        /*088e*/ 	.short	0x0800


	//----- nvinfo : EIATTR_SW_WAR
	.align		4
.L_55:
        /*0890*/ 	.byte	0x04, 0x36
        /*0892*/ 	.short	(.L_57 - .L_56)
.L_56:
        /*0894*/ 	.word	0x00000008
.L_57:


//--------------------- .nv.callgraph             --------------------------
	.section	.nv.callgraph,"",@"SHT_CUDA_CALLGRAPH"
	.align	4
	.sectionentsize	8
	.align		4
        /*0000*/ 	.word	0x00000000
	.align		4
        /*0004*/ 	.word	0xffffffff
	.align		4
        /*0008*/ 	.word	index@(_ZN7cutlass13device_kernelINS_4gemm6kernel13GemmUniversalIN4cute5tupleIJiiiiEEENS1_10collective13CollectiveMmaINS1_35MainloopSm100TmaUmmaWarpSpecializedILi5ELi2ELi4ENS5_IJNS4_1CILi2EEESB_NSA_ILi1EEEEEEEENS5_IJNSA_ILi64EEENSA_ILi128EEESF_EEENS_12float_e5m2_tENS5_IJlSC_lEEESI_SJ_NS4_8TiledMMAINS4_8MMA_AtomIJNS4_10MMA_TraitsINS4_19SM100_MMA_F8F6F4_SSEJSI_SI_fSF_SG_NS4_17integral_constantINS4_4UMMA5MajorELSQ_0EEESR_NSO_INSP_7ScaleInELSS_0EEEST_EEEEEENS4_6LayoutINS5_IJSC_SC_SC_EEENS5_IJNSA_ILi0EEESY_SY_EEEEENS5_IJNS4_10UnderscoreES11_S11_EEEEENS4_23SM90_TMA_LOAD_MULTICASTENS4_14ComposedLayoutINS4_7SwizzleILi2ELi4ELi3EEENS4_18smem_ptr_flag_bitsILi8EEENSW_INS5_IJNSA_ILi8EEESF_EEENS5_IJSF_SC_EEEEEEEvNS4_8identityES14_S1E_vS1F_EENS_8epilogue10collective18CollectiveEpilogueINS1H_23Sm100TmaWarpSpecializedILi2ELi2ELi32ELb0ELb0EEEJSH_NS5_IJNSW_ISF_SC_EES1M_EEESI_SJ_SI_SJ_NS1H_6fusion15FusionCallbacksIS1L_NS1O_17LinearCombinationISI_fSI_fLNS_15FloatRoundStyleE2EEESH_S1N_JEEENS4_5SM1004TMEM4LOAD26SM100_TMEM_LOAD_16dp32b32xENS4_13SM90_TMA_LOADES1E_NS4_39AutoVectorizingCopyWithAssumedAlignmentILi128EEENS4_14SM90_TMA_STOREES1E_S20_S20_EEEvvEEEEvNT_6ParamsE)
	.align		4
        /*000c*/ 	.word	index@(__assertfail)
	.align		4
        /*0010*/ 	.word	0x00000000
	.align		4
        /*0014*/ 	.word	0xfffffffe
	.align		4
        /*0018*/ 	.word	0x00000000
	.align		4
        /*001c*/ 	.word	0xfffffffd
	.align		4
        /*0020*/ 	.word	0x00000000
	.align		4
        /*0024*/ 	.word	0xfffffffc


//--------------------- .nv.constant4             --------------------------
	.section	.nv.constant4,"a",@progbits
	.align	8
	.align		8
.nv.constant4:
        /*0000*/ 	.dword	__assertfail
	.align		8
        /*0008*/ 	.dword	__unnamed_1
	.align		8
        /*0010*/ 	.dword	__unnamed_2
	.align		8
        /*0018*/ 	.dword	_ZN39_INTERNAL_a0bbb327_4_k_cu_ee8abf83_94024cuda3std3__45__cpo5beginE
	.align		8
        /*0020*/ 	.dword	_ZN39_INTERNAL_a0bbb327_4_k_cu_ee8abf83_94024cuda3std3__45__cpo3endE
	.align		8
        /*0028*/ 	.dword	_ZN39_INTERNAL_a0bbb327_4_k_cu_ee8abf83_94024cuda3std3__45__cpo6cbeginE
	.align		8
        /*0030*/ 	.dword	_ZN39_INTERNAL_a0bbb327_4_k_cu_ee8abf83_94024cuda3std3__45__cpo4cendE
	.align		8
        /*0038*/ 	.dword	_ZN39_INTERNAL_a0bbb327_4_k_cu_ee8abf83_94024cuda3std3__441_GLOBAL__N__a0bbb327_4_k_cu_ee8abf83_94026ignoreE
	.align		8
        /*0040*/ 	.dword	_ZN39_INTERNAL_a0bbb327_4_k_cu_ee8abf83_94024cuda3std3__419piecewise_constructE
	.align		8
        /*0048*/ 	.dword	_ZN39_INTERNAL_a0bbb327_4_k_cu_ee8abf83_94024cuda3std3__48in_placeE
	.align		8
        /*0050*/ 	.dword	_ZN39_INTERNAL_a0bbb327_4_k_cu_ee8abf83_94024cuda3std6ranges3__45__cpo4swapE
	.align		8
        /*0058*/ 	.dword	_ZN39_INTERNAL_a0bbb327_4_k_cu_ee8abf83_94024cuda3std6ranges3__45__cpo9iter_moveE
	.align		8
        /*0060*/ 	.dword	_ZN39_INTERNAL_a0bbb327_4_k_cu_ee8abf83_94024cute7productE
	.align		8
        /*0068*/ 	.dword	_ZN39_INTERNAL_a0bbb327_4_k_cu_ee8abf83_94024cute1_E
	.align		8
        /*0070*/ 	.dword	$str$25
	.align		8
        /*0078*/ 	.dword	$str$26
	.align		8
        /*0080*/ 	.dword	$str$27
	.align		8
        /*0088*/ 	.dword	$str$28


//--------------------- .text._ZN7cutlass13device_kernelINS_4gemm6kernel13GemmUniversalIN4cute5tupleIJiiiiEEENS1_10collective13CollectiveMmaINS1_35MainloopSm100TmaUmmaWarpSpecializedILi5ELi2ELi4ENS5_IJNS4_1CILi2EEESB_NSA_ILi1EEEEEEEENS5_IJNSA_ILi64EEENSA_ILi128EEESF_EEENS_12float_e5m2_tENS5_IJlSC_lEEESI_SJ_NS4_8TiledMMAINS4_8MMA_AtomIJNS4_10MMA_TraitsINS4_19SM100_MMA_F8F6F4_SSEJSI_SI_fSF_SG_NS4_17integral_constantINS4_4UMMA5MajorELSQ_0EEESR_NSO_INSP_7ScaleInELSS_0EEEST_EEEEEENS4_6LayoutINS5_IJSC_SC_SC_EEENS5_IJNSA_ILi0EEESY_SY_EEEEENS5_IJNS4_10UnderscoreES11_S11_EEEEENS4_23SM90_TMA_LOAD_MULTICASTENS4_14ComposedLayoutINS4_7SwizzleILi2ELi4ELi3EEENS4_18smem_ptr_flag_bitsILi8EEENSW_INS5_IJNSA_ILi8EEESF_EEENS5_IJSF_SC_EEEEEEEvNS4_8identityES14_S1E_vS1F_EENS_8epilogue10collective18CollectiveEpilogueINS1H_23Sm100TmaWarpSpecializedILi2ELi2ELi32ELb0ELb0EEEJSH_NS5_IJNSW_ISF_SC_EES1M_EEESI_SJ_SI_SJ_NS1H_6fusion15FusionCallbacksIS1L_NS1O_17LinearCombinationISI_fSI_fLNS_15FloatRoundStyleE2EEESH_S1N_JEEENS4_5SM1004TMEM4LOAD26SM100_TMEM_LOAD_16dp32b32xENS4_13SM90_TMA_LOADES1E_NS4_39AutoVectorizingCopyWithAssumedAlignmentILi128EEENS4_14SM90_TMA_STOREES1E_S20_S20_EEEvvEEEEvNT_6ParamsE --------------------------
	.section	.text._ZN7cutlass13device_kernelINS_4gemm6kernel13GemmUniversalIN4cute5tupleIJiiiiEEENS1_10collective13CollectiveMmaINS1_35MainloopSm100TmaUmmaWarpSpecializedILi5ELi2ELi4ENS5_IJNS4_1CILi2EEESB_NSA_ILi1EEEEEEEENS5_IJNSA_ILi64EEENSA_ILi128EEESF_EEENS_12float_e5m2_tENS5_IJlSC_lEEESI_SJ_NS4_8TiledMMAINS4_8MMA_AtomIJNS4_10MMA_TraitsINS4_19SM100_MMA_F8F6F4_SSEJSI_SI_fSF_SG_NS4_17integral_constantINS4_4UMMA5MajorELSQ_0EEESR_NSO_INSP_7ScaleInELSS_0EEEST_EEEEEENS4_6LayoutINS5_IJSC_SC_SC_EEENS5_IJNSA_ILi0EEESY_SY_EEEEENS5_IJNS4_10UnderscoreES11_S11_EEEEENS4_23SM90_TMA_LOAD_MULTICASTENS4_14ComposedLayoutINS4_7SwizzleILi2ELi4ELi3EEENS4_18smem_ptr_flag_bitsILi8EEENSW_INS5_IJNSA_ILi8EEESF_EEENS5_IJSF_SC_EEEEEEEvNS4_8identityES14_S1E_vS1F_EENS_8epilogue10collective18CollectiveEpilogueINS1H_23Sm100TmaWarpSpecializedILi2ELi2ELi32ELb0ELb0EEEJSH_NS5_IJNSW_ISF_SC_EES1M_EEESI_SJ_SI_SJ_NS1H_6fusion15FusionCallbacksIS1L_NS1O_17LinearCombinationISI_fSI_fLNS_15FloatRoundStyleE2EEESH_S1N_JEEENS4_5SM1004TMEM4LOAD26SM100_TMEM_LOAD_16dp32b32xENS4_13SM90_TMA_LOADES1E_NS4_39AutoVectorizingCopyWithAssumedAlignmentILi128EEENS4_14SM90_TMA_STOREES1E_S20_S20_EEEvvEEEEvNT_6ParamsE,"ax",@progbits
	.align	128
.text._ZN7cutlass13device_kernelINS_4gemm6kernel13GemmUniversalIN4cute5tupleIJiiiiEEENS1_10collective13CollectiveMmaINS1_35MainloopSm100TmaUmmaWarpSpecializedILi5ELi2ELi4ENS5_IJNS4_1CILi2EEESB_NSA_ILi1EEEEEEEENS5_IJNSA_ILi64EEENSA_ILi128EEESF_EEENS_12float_e5m2_tENS5_IJlSC_lEEESI_SJ_NS4_8TiledMMAINS4_8MMA_AtomIJNS4_10MMA_TraitsINS4_19SM100_MMA_F8F6F4_SSEJSI_SI_fSF_SG_NS4_17integral_constantINS4_4UMMA5MajorELSQ_0EEESR_NSO_INSP_7ScaleInELSS_0EEEST_EEEEEENS4_6LayoutINS5_IJSC_SC_SC_EEENS5_IJNSA_ILi0EEESY_SY_EEEEENS5_IJNS4_10UnderscoreES11_S11_EEEEENS4_23SM90_TMA_LOAD_MULTICASTENS4_14ComposedLayoutINS4_7SwizzleILi2ELi4ELi3EEENS4_18smem_ptr_flag_bitsILi8EEENSW_INS5_IJNSA_ILi8EEESF_EEENS5_IJSF_SC_EEEEEEEvNS4_8identityES14_S1E_vS1F_EENS_8epilogue10collective18CollectiveEpilogueINS1H_23Sm100TmaWarpSpecializedILi2ELi2ELi32ELb0ELb0EEEJSH_NS5_IJNSW_ISF_SC_EES1M_EEESI_SJ_SI_SJ_NS1H_6fusion15FusionCallbacksIS1L_NS1O_17LinearCombinationISI_fSI_fLNS_15FloatRoundStyleE2EEESH_S1N_JEEENS4_5SM1004TMEM4LOAD26SM100_TMEM_LOAD_16dp32b32xENS4_13SM90_TMA_LOADES1E_NS4_39AutoVectorizingCopyWithAssumedAlignmentILi128EEENS4_14SM90_TMA_STOREES1E_S20_S20_EEEvvEEEEvNT_6ParamsE:
        .type           _ZN7cutlass13device_kernelINS_4gemm6kernel13GemmUniversalIN4cute5tupleIJiiiiEEENS1_10collective13CollectiveMmaINS1_35MainloopSm100TmaUmmaWarpSpecializedILi5ELi2ELi4ENS5_IJNS4_1CILi2EEESB_NSA_ILi1EEEEEEEENS5_IJNSA_ILi64EEENSA_ILi128EEESF_EEENS_12float_e5m2_tENS5_IJlSC_lEEESI_SJ_NS4_8TiledMMAINS4_8MMA_AtomIJNS4_10MMA_TraitsINS4_19SM100_MMA_F8F6F4_SSEJSI_SI_fSF_SG_NS4_17integral_constantINS4_4UMMA5MajorELSQ_0EEESR_NSO_INSP_7ScaleInELSS_0EEEST_EEEEEENS4_6LayoutINS5_IJSC_SC_SC_EEENS5_IJNSA_ILi0EEESY_SY_EEEEENS5_IJNS4_10UnderscoreES11_S11_EEEEENS4_23SM90_TMA_LOAD_MULTICASTENS4_14ComposedLayoutINS4_7SwizzleILi2ELi4ELi3EEENS4_18smem_ptr_flag_bitsILi8EEENSW_INS5_IJNSA_ILi8EEESF_EEENS5_IJSF_SC_EEEEEEEvNS4_8identityES14_S1E_vS1F_EENS_8epilogue10collective18CollectiveEpilogueINS1H_23Sm100TmaWarpSpecializedILi2ELi2ELi32ELb0ELb0EEEJSH_NS5_IJNSW_ISF_SC_EES1M_EEESI_SJ_SI_SJ_NS1H_6fusion15FusionCallbacksIS1L_NS1O_17LinearCombinationISI_fSI_fLNS_15FloatRoundStyleE2EEESH_S1N_JEEENS4_5SM1004TMEM4LOAD26SM100_TMEM_LOAD_16dp32b32xENS4_13SM90_TMA_LOADES1E_NS4_39AutoVectorizingCopyWithAssumedAlignmentILi128EEENS4_14SM90_TMA_STOREES1E_S20_S20_EEEvvEEEEvNT_6ParamsE,@function
        .size           _ZN7cutlass13device_kernelINS_4gemm6kernel13GemmUniversalIN4cute5tupleIJiiiiEEENS1_10collective13CollectiveMmaINS1_35MainloopSm100TmaUmmaWarpSpecializedILi5ELi2ELi4ENS5_IJNS4_1CILi2EEESB_NSA_ILi1EEEEEEEENS5_IJNSA_ILi64EEENSA_ILi128EEESF_EEENS_12float_e5m2_tENS5_IJlSC_lEEESI_SJ_NS4_8TiledMMAINS4_8MMA_AtomIJNS4_10MMA_TraitsINS4_19SM100_MMA_F8F6F4_SSEJSI_SI_fSF_SG_NS4_17integral_constantINS4_4UMMA5MajorELSQ_0EEESR_NSO_INSP_7ScaleInELSS_0EEEST_EEEEEENS4_6LayoutINS5_IJSC_SC_SC_EEENS5_IJNSA_ILi0EEESY_SY_EEEEENS5_IJNS4_10UnderscoreES11_S11_EEEEENS4_23SM90_TMA_LOAD_MULTICASTENS4_14ComposedLayoutINS4_7SwizzleILi2ELi4ELi3EEENS4_18smem_ptr_flag_bitsILi8EEENSW_INS5_IJNSA_ILi8EEESF_EEENS5_IJSF_SC_EEEEEEEvNS4_8identityES14_S1E_vS1F_EENS_8epilogue10collective18CollectiveEpilogueINS1H_23Sm100TmaWarpSpecializedILi2ELi2ELi32ELb0ELb0EEEJSH_NS5_IJNSW_ISF_SC_EES1M_EEESI_SJ_SI_SJ_NS1H_6fusion15FusionCallbacksIS1L_NS1O_17LinearCombinationISI_fSI_fLNS_15FloatRoundStyleE2EEESH_S1N_JEEENS4_5SM1004TMEM4LOAD26SM100_TMEM_LOAD_16dp32b32xENS4_13SM90_TMA_LOADES1E_NS4_39AutoVectorizingCopyWithAssumedAlignmentILi128EEENS4_14SM90_TMA_STOREES1E_S20_S20_EEEvvEEEEvNT_6ParamsE,(.L_x_152 - _ZN7cutlass13device_kernelINS_4gemm6kernel13GemmUniversalIN4cute5tupleIJiiiiEEENS1_10collective13CollectiveMmaINS1_35MainloopSm100TmaUmmaWarpSpecializedILi5ELi2ELi4ENS5_IJNS4_1CILi2EEESB_NSA_ILi1EEEEEEEENS5_IJNSA_ILi64EEENSA_ILi128EEESF_EEENS_12float_e5m2_tENS5_IJlSC_lEEESI_SJ_NS4_8TiledMMAINS4_8MMA_AtomIJNS4_10MMA_TraitsINS4_19SM100_MMA_F8F6F4_SSEJSI_SI_fSF_SG_NS4_17integral_constantINS4_4UMMA5MajorELSQ_0EEESR_NSO_INSP_7ScaleInELSS_0EEEST_EEEEEENS4_6LayoutINS5_IJSC_SC_SC_EEENS5_IJNSA_ILi0EEESY_SY_EEEEENS5_IJNS4_10UnderscoreES11_S11_EEEEENS4_23SM90_TMA_LOAD_MULTICASTENS4_14ComposedLayoutINS4_7SwizzleILi2ELi4ELi3EEENS4_18smem_ptr_flag_bitsILi8EEENSW_INS5_IJNSA_ILi8EEESF_EEENS5_IJSF_SC_EEEEEEEvNS4_8identityES14_S1E_vS1F_EENS_8epilogue10collective18CollectiveEpilogueINS1H_23Sm100TmaWarpSpecializedILi2ELi2ELi32ELb0ELb0EEEJSH_NS5_IJNSW_ISF_SC_EES1M_EEESI_SJ_SI_SJ_NS1H_6fusion15FusionCallbacksIS1L_NS1O_17LinearCombinationISI_fSI_fLNS_15FloatRoundStyleE2EEESH_S1N_JEEENS4_5SM1004TMEM4LOAD26SM100_TMEM_LOAD_16dp32b32xENS4_13SM90_TMA_LOADES1E_NS4_39AutoVectorizingCopyWithAssumedAlignmentILi128EEENS4_14SM90_TMA_STOREES1E_S20_S20_EEEvvEEEEvNT_6ParamsE)
        .other          _ZN7cutlass13device_kernelINS_4gemm6kernel13GemmUniversalIN4cute5tupleIJiiiiEEENS1_10collective13CollectiveMmaINS1_35MainloopSm100TmaUmmaWarpSpecializedILi5ELi2ELi4ENS5_IJNS4_1CILi2EEESB_NSA_ILi1EEEEEEEENS5_IJNSA_ILi64EEENSA_ILi128EEESF_EEENS_12float_e5m2_tENS5_IJlSC_lEEESI_SJ_NS4_8TiledMMAINS4_8MMA_AtomIJNS4_10MMA_TraitsINS4_19SM100_MMA_F8F6F4_SSEJSI_SI_fSF_SG_NS4_17integral_constantINS4_4UMMA5MajorELSQ_0EEESR_NSO_INSP_7ScaleInELSS_0EEEST_EEEEEENS4_6LayoutINS5_IJSC_SC_SC_EEENS5_IJNSA_ILi0EEESY_SY_EEEEENS5_IJNS4_10UnderscoreES11_S11_EEEEENS4_23SM90_TMA_LOAD_MULTICASTENS4_14ComposedLayoutINS4_7SwizzleILi2ELi4ELi3EEENS4_18smem_ptr_flag_bitsILi8EEENSW_INS5_IJNSA_ILi8EEESF_EEENS5_IJSF_SC_EEEEEEEvNS4_8identityES14_S1E_vS1F_EENS_8epilogue10collective18CollectiveEpilogueINS1H_23Sm100TmaWarpSpecializedILi2ELi2ELi32ELb0ELb0EEEJSH_NS5_IJNSW_ISF_SC_EES1M_EEESI_SJ_SI_SJ_NS1H_6fusion15FusionCallbacksIS1L_NS1O_17LinearCombinationISI_fSI_fLNS_15FloatRoundStyleE2EEESH_S1N_JEEENS4_5SM1004TMEM4LOAD26SM100_TMEM_LOAD_16dp32b32xENS4_13SM90_TMA_LOADES1E_NS4_39AutoVectorizingCopyWithAssumedAlignmentILi128EEENS4_14SM90_TMA_STOREES1E_S20_S20_EEEvvEEEEvNT_6ParamsE,@"STO_CUDA_ENTRY STV_DEFAULT"
_ZN7cutlass13device_kernelINS_4gemm6kernel13GemmUniversalIN4cute5tupleIJiiiiEEENS1_10collective13CollectiveMmaINS1_35MainloopSm100TmaUmmaWarpSpecializedILi5ELi2ELi4ENS5_IJNS4_1CILi2EEESB_NSA_ILi1EEEEEEEENS5_IJNSA_ILi64EEENSA_ILi128EEESF_EEENS_12float_e5m2_tENS5_IJlSC_lEEESI_SJ_NS4_8TiledMMAINS4_8MMA_AtomIJNS4_10MMA_TraitsINS4_19SM100_MMA_F8F6F4_SSEJSI_SI_fSF_SG_NS4_17integral_constantINS4_4UMMA5MajorELSQ_0EEESR_NSO_INSP_7ScaleInELSS_0EEEST_EEEEEENS4_6LayoutINS5_IJSC_SC_SC_EEENS5_IJNSA_ILi0EEESY_SY_EEEEENS5_IJNS4_10UnderscoreES11_S11_EEEEENS4_23SM90_TMA_LOAD_MULTICASTENS4_14ComposedLayoutINS4_7SwizzleILi2ELi4ELi3EEENS4_18smem_ptr_flag_bitsILi8EEENSW_INS5_IJNSA_ILi8EEESF_EEENS5_IJSF_SC_EEEEEEEvNS4_8identityES14_S1E_vS1F_EENS_8epilogue10collective18CollectiveEpilogueINS1H_23Sm100TmaWarpSpecializedILi2ELi2ELi32ELb0ELb0EEEJSH_NS5_IJNSW_ISF_SC_EES1M_EEESI_SJ_SI_SJ_NS1H_6fusion15FusionCallbacksIS1L_NS1O_17LinearCombinationISI_fSI_fLNS_15FloatRoundStyleE2EEESH_S1N_JEEENS4_5SM1004TMEM4LOAD26SM100_TMEM_LOAD_16dp32b32xENS4_13SM90_TMA_LOADES1E_NS4_39AutoVectorizingCopyWithAssumedAlignmentILi128EEENS4_14SM90_TMA_STOREES1E_S20_S20_EEEvvEEEEvNT_6ParamsE:
[----:B------:R-:W1:Y:S01]  /*0000*/  LDC R1, c[0x0][0x37c] ;  /* 0x0000df00ff017b82 */ /* 0x000e620000000800 */
[----:B------:R-:W2:Y:S01]  /*0010*/  S2R R93, SR_TID.X ;  /* 0x00000000005d7919 */ /* 0x000ea20000002100 */
[----:B------:R-:W3:Y:S01]  /*0020*/  LDCU.64 UR8, c[0x0][0x890] ;  /* 0x00011200ff0877ac */ /* 0x000ee20008000a00 */
[----:B------:R-:W-:Y:S02]  /*0030*/  PRMT R84, RZ, 0x7610, R84 ;  /* 0x00007610ff547816 */ /* 0x000fe40000000054 */
[----:B------:R-:W-:Y:S01]  /*0040*/  ELECT P3, URZ, PT ;  /* 0x0000000000ff782f */ /* 0x000fe20003860000 */
[----:B---3--:R-:W-:-:S04]  /*0050*/  UISETP.NE.U32.AND UP0, UPT, UR8, URZ, UPT ;  /* 0x000000ff0800728c */ /* 0x008fc8000bf05070 */
[----:B------:R-:W-:Y:S01]  /*0060*/  UISETP.NE.AND.EX UP0, UPT, UR9, URZ, UPT, UP0 ;  /* 0x000000ff0900728c */ /* 0x000fe2000bf05300 */
[----:B--2---:R-:W-:-:S05]  /*0070*/  SHF.R.U32.HI R85, RZ, 0x5, R93 ;  /* 0x00000005ff557819 */ /* 0x004fca000001165d */
[----:B------:R-:W2:Y:S02]  /*0080*/  SHFL.IDX PT, R0, R85, RZ, 0x1f ;  /* 0x00001fff55007589 */ /* 0x000ea400000e0000 */
[----:B--2---:R-:W-:Y:S01]  /*0090*/  R2UR UR17, R0 ;  /* 0x00000000001172ca */ /* 0x004fe200000e0000 */
[----:B-1----:R-:W-:-:S14]  /*00a0*/  BRA.U UP0, `(.L_x_0) ;  /* 0x0000000100307547 */ /* 0x002fdc000b800000 */
[----:B------:R-:W1:Y:S02]  /*00b0*/  LDCU.64 UR4, c[0x0][0x888] ;  /* 0x00011100ff0477ac */ /* 0x000e640008000a00 */
[----:B-1----:R-:W-:-:S04]  /*00c0*/  UISETP.NE.U32.AND UP0, UPT, UR4, URZ, UPT ;  /* 0x000000ff0400728c */ /* 0x002fc8000bf05070 */
[----:B------:R-:W-:-:S09]  /*00d0*/  UISETP.NE.AND.EX UP0, UPT, UR5, URZ, UPT, UP0 ;  /* 0x000000ff0500728c */ /* 0x000fd2000bf05300 */
[----:B------:R-:W-:Y:S05]  /*00e0*/  BRA.U !UP0, `(.L_x_1) ;  /* 0x0000000108147547 */ /* 0x000fea000b800000 */
[----:B------:R-:W1:Y:S01]  /*00f0*/  LDC.64 R2, c[0x0][0x888] ;  /* 0x00022200ff027b82 */ /* 0x000e620000000a00 */
[----:B------:R-:W1:Y:S02]  /*0100*/  LDCU.64 UR4, c[0x0][0x358] ;  /* 0x00006b00ff0477ac */ /* 0x000e640008000a00 */
[----:B-1----:R1:W5:Y:S01]  /*0110*/  LDG.E R41, desc[UR4][R2.64] ;  /* 0x0000000402297981 */ /* 0x002362000c1e1900 */
[----:B------:R-:W-:Y:S01]  /*0120*/  HFMA2 R84, -RZ, RZ, 0, 5.9604644775390625e-08 ;  /* 0x00000001ff547431 */ /* 0x000fe200000001ff */
[----:B------:R-:W-:Y:S05]  /*0130*/  BRA `(.L_x_0) ;  /* 0x00000000000c7947 */ /* 0x000fea0003800000 */
.L_x_1:
[----:B------:R-:W1:Y:S01]  /*0140*/  LDCU UR4, c[0x0][0x880] ;  /* 0x00011000ff0477ac */ /* 0x000e620008000800 */
[----:B------:R-:W-:Y:S01]  /*0150*/  HFMA2 R84, -RZ, RZ, 0, 5.9604644775390625e-08 ;  /* 0x00000001ff547431 */ /* 0x000fe200000001ff */
[----:B-1----:R-:W-:-:S07]  /*0160*/  MOV R41, UR4 ;  /* 0x0000000400297c02 */ /* 0x002fce0008000f00 */
.L_x_0:
[----:B------:R-:W2:Y:S02]  /*0170*/  LDCU.64 UR4, c[0x0][0x8b0] ;  /* 0x00011600ff0477ac */ /* 0x000ea40008000a00 */
[----:B--2---:R-:W-:-:S04]  /*0180*/  UISETP.NE.U32.AND UP0, UPT, UR4, URZ, UPT ;  /* 0x000000ff0400728c */ /* 0x004fc8000bf05070 */
[----:B------:R-:W-:-:S09]  /*0190*/  UISETP.NE.AND.EX UP0, UPT, UR5, URZ, UPT, UP0 ;  /* 0x000000ff0500728c */ /* 0x000fd2000bf05300 */
[----:B------:R-:W-:Y:S05]  /*01a0*/  BRA.U UP0, `(.L_x_2) ;  /* 0x0000000100287547 */ /* 0x000fea000b800000 */
[----:B------:R-:W2:Y:S02]  /*01b0*/  LDCU.64 UR4, c[0x0][0x8a8] ;  /* 0x00011500ff0477ac */ /* 0x000ea40008000a00 */
[----:B--2---:R-:W-:-:S04]  /*01c0*/  UISETP.NE.U32.AND UP0, UPT, UR4, URZ, UPT ;  /* 0x000000ff0400728c */ /* 0x004fc8000bf05070 */
[----:B------:R-:W-:-:S09]  /*01d0*/  UISETP.NE.AND.EX UP0, UPT, UR5, URZ, UPT, UP0 ;  /* 0x000000ff0500728c */ /* 0x000fd2000bf05300 */
[----:B------:R-:W-:Y:S05]  /*01e0*/  BRA.U !UP0, `(.L_x_3) ;  /* 0x0000000108107547 */ /* 0x000fea000b800000 */
[----:B------:R-:W2:Y:S01]  /*01f0*/  LDC.64 R38, c[0x0][0x8a8] ;  /* 0x00022a00ff267b82 */ /* 0x000ea20000000a00 */
[----:B------:R-:W2:Y:S02]  /*0200*/  LDCU.64 UR4, c[0x0][0x358] ;  /* 0x00006b00ff0477ac */ /* 0x000ea40008000a00 */
[----:B--2---:R2:W5:Y:S01]  /*0210*/  LDG.E R38, desc[UR4][R38.64] ;  /* 0x0000000426267981 */ /* 0x004562000c1e1900 */
[----:B------:R-:W-:Y:S05]  /*0220*/  BRA `(.L_x_2) ;  /* 0x0000000000087947 */ /* 0x000fea0003800000 */
.L_x_3:
[----:B------:R-:W2:Y:S02]  /*0230*/  LDCU UR4, c[0x0][0x8a0] ;  /* 0x00011400ff0477ac */ /* 0x000ea40008000800 */
[----:B--2---:R-:W-:Y:S02]  /*0240*/  MOV R38, UR4 ;  /* 0x0000000400267c02 */ /* 0x004fe40008000f00 */
.L_x_2:
[----:B------:R-:W-:Y:S01]  /*0250*/  IMAD.U32 R0, RZ, RZ, UR17 ;  /* 0x00000011ff007e24 */ /* 0x000fe2000f8e00ff */
[----:B------:R-:W-:Y:S04]  /*0260*/  BSSY.RECONVERGENT B0, `(.L_x_4) ;  /* 0x000000c000007945 */ /* 0x000fe80003800200 */
[C---:B------:R-:W-:Y:S02]  /*0270*/  ISETP.NE.OR P1, PT, R0.reuse, 0x1, !P3 ;  /* 0x000000010000780c */ /* 0x040fe40005f25670 */
[----:B------:R-:W-:-:S11]  /*0280*/  ISETP.NE.OR P0, PT, R0, 0x3, !P3 ;  /* 0x000000030000780c */ /* 0x000fd60005f05670 */
[----:B------:R-:W-:Y:S05]  /*0290*/  @P1 BRA `(.L_x_5) ;  /* 0x0000000000201947 */ /* 0x000fea0003800000 */
[----:B------:R-:W3:Y:S02]  /*02a0*/  LDCU.64 UR4, c[0x0][0x348] ;  /* 0x00006900ff0477ac */ /* 0x000ee40008000a00 */
[----:B---3--:R-:W-:Y:S02]  /*02b0*/  UIADD3 UR6, UP1, UPT, UR4, 0x80, URZ ;  /* 0x0000008004067890 */ /* 0x008fe4000ff3e0ff */
[----:B------:R-:W-:Y:S02]  /*02c0*/  UIADD3 UR4, UP0, UPT, UR4, 0x180, URZ ;  /* 0x0000018004047890 */ /* 0x000fe4000ff1e0ff */
[----:B------:R-:W-:Y:S02]  /*02d0*/  UIADD3.X UR7, UPT, UPT, URZ, UR5, URZ, UP1, !UPT ;  /* 0x00000005ff077290 */ /* 0x000fe40008ffe4ff */
[----:B------:R-:W-:-:S07]  /*02e0*/  UIADD3.X UR5, UPT, UPT, URZ, UR5, URZ, UP0, !UPT ;  /* 0x00000005ff057290 */ /* 0x000fce00087fe4ff */
[----:B------:R3:W-:Y:S02]  /*02f0*/  UTMACCTL.PF [UR6] ;  /* 0x00000000060079b9 */ /* 0x0007e40008040000 */
[----:B------:R3:W-:Y:S02]  /*0300*/  UTMACCTL.PF [UR4] ;  /* 0x00000000040079b9 */ /* 0x0007e40008040000 */
[----:B---3--:R-:W-:Y:S01]  /*0310*/  NOP ;  /* 0x0000000000007918 */ /* 0x008fe20000000000 */
.L_x_5:
[----:B------:R-:W-:Y:S05]  /*0320*/  BSYNC.RECONVERGENT B0 ;  /* 0x0000000000007941 */ /* 0x000fea0003800200 */
.L_x_4:
[----:B------:R-:W-:Y:S04]  /*0330*/  BSSY.RECONVERGENT B0, `(.L_x_6) ;  /* 0x000000a000007945 */ /* 0x000fe80003800200 */
        /* <DEDUP_REMOVED lines=9> */
.L_x_7:
[----:B------:R-:W-:Y:S05]  /*03d0*/  BSYNC.RECONVERGENT B0 ;  /* 0x0000000000007941 */ /* 0x000fea0003800200 */
.L_x_6:
[----:B------:R-:W3:Y:S01]  /*03e0*/  LDCU.64 UR4, c[0x0][0x888] ;  /* 0x00011100ff0477ac */ /* 0x000ee20008000a00 */
[----:B------:R-:W-:Y:S02]  /*03f0*/  UISETP.EQ.U32.AND UP1, UPT, UR8, URZ, UPT ;  /* 0x000000ff0800728c */ /* 0x000fe4000bf22070 */
[----:B------:R-:W-:Y:S02]  /*0400*/  UPLOP3.LUT UP3, UPT, UPT, UPT, UPT, 0x80, 0x8 ;  /* 0x000000000008789c */ /* 0x000fe40003f6f070 */
[----:B---3--:R-:W-:-:S04]  /*0410*/  UISETP.NE.U32.AND UP0, UPT, UR4, URZ, UPT ;  /* 0x000000ff0400728c */ /* 0x008fc8000bf05070 */
[----:B------:R-:W-:-:S04]  /*0420*/  UISETP.NE.AND.EX UP0, UPT, UR5, URZ, UPT, UP0 ;  /* 0x000000ff0500728c */ /* 0x000fc8000bf05300 */
[----:B------:R-:W-:-:S04]  /*0430*/  UISETP.EQ.OR.EX UP2, UPT, UR9, URZ, !UP0, UP1 ;  /* 0x000000ff0900728c */ /* 0x000fc8000c742710 */
[----:B------:R-:W-:-:S06]  /*0440*/  UP2UR UR4, UPR, URZ, 0x4 ;  /* 0x00000004ff047883 */ /* 0x000fcc0008000000 */
[----:B------:R-:W-:Y:S01]  /*0450*/  MOV R86, UR4 ;  /* 0x0000000400567c02 */ /* 0x000fe20008000f00 */
[----:B------:R-:W-:Y:S06]  /*0460*/  BRA.U !UP2, `(.L_x_8) ;  /* 0x000000010a207547 */ /* 0x000fec000b800000 */
[----:B------:R-:W-:Y:S01]  /*0470*/  UISETP.NE.U32.AND UP1, UPT, UR8, URZ, UPT ;  /* 0x000000ff0800728c */ /* 0x000fe2000bf25070 */
[----:B-----5:R-:W-:Y:S01]  /*0480*/  FSETP.NEU.AND P0, PT, R41, RZ, PT ;  /* 0x000000ff2900720b */ /* 0x020fe20003f0d000 */
[----:B------:R-:W-:Y:S02]  /*0490*/  USEL UR4, URZ, 0xffffffff, UP0 ;  /* 0xffffffffff047887 */ /* 0x000fe40008000000 */
[----:B------:R-:W-:-:S10]  /*04a0*/  UISETP.NE.AND.EX UP1, UPT, UR9, URZ, UPT, UP1 ;  /* 0x000000ff0900728c */ /* 0x000fd4000bf25310 */
[----:B------:R-:W-:Y:S01]  /*04b0*/  VOTEU.ANY UP0, P0 ;  /* 0x0000000000ff7886 */ /* 0x000fe20000000100 */
[----:B------:R-:W-:-:S04]  /*04c0*/  @!UP1 USEL UR4, URZ, 0xffffffff, UP0 ;  /* 0xffffffffff049887 */ /* 0x000fc80008000000 */
[----:B------:R-:W-:-:S04]  /*04d0*/  ULOP3.LUT UR4, UR4, 0x1, URZ, 0xc0, !UPT ;  /* 0x0000000104047892 */ /* 0x000fc8000f8ec0ff */
[----:B------:R-:W-:-:S11]  /*04e0*/  UISETP.NE.U32.AND UP3, UPT, UR4, 0x1, UPT ;  /* 0x000000010400788c */ /* 0x000fd6000bf65070 */
.L_x_8:
[----:B-1----:R-:W1:Y:S01]  /*04f0*/  SHFL.IDX PT, R2, R85, RZ, 0x1f ;  /* 0x00001fff55027589 */ /* 0x002e6200000e0000 */
[----:B------:R-:W-:-:S04]  /*0500*/  UISETP.NE.AND UP0, UPT, UR17, 0x2, UPT ;  /* 0x000000021100788c */ /* 0x000fc8000bf05270 */
[----:B------:R-:W-:Y:S01]  /*0510*/  USEL UR38, URZ, 0x1, UP0 ;  /* 0x00000001ff267887 */ /* 0x000fe20008000000 */
[----:B-1----:R-:W-:-:S13]  /*0520*/  ISETP.NE.AND P0, PT, R2, RZ, PT ;  /* 0x000000ff0200720c */ /* 0x002fda0003f05270 */
[----:B------:R-:W-:Y:S05]  /*0530*/  @P0 BRA `(.L_x_9) ;  /* 0x0000000000600947 */ /* 0x000fea0003800000 */
[----:B------:R-:W1:Y:S01]  /*0540*/  S2UR UR4, SR_CgaCtaId ;  /* 0x00000000000479c3 */ /* 0x000e620000008800 */
[----:B------:R-:W-:Y:S01]  /*0550*/  UMOV UR5, 0x400 ;  /* 0x0000040000057882 */ /* 0x000fe20000000000 */
[----:B------:R-:W-:Y:S01]  /*0560*/  UMOV UR8, 0x1 ;  /* 0x0000000100087882 */ /* 0x000fe20000000000 */
[----:B------:R-:W-:Y:S01]  /*0570*/  UMOV UR6, 0x3 ;  /* 0x0000000300067882 */ /* 0x000fe20000000000 */
[----:B------:R-:W-:-:S04]  /*0580*/  UIADD3 UR8, UPT, UPT, -UR8, 0x100000, URZ ;  /* 0x0010000008087890 */ /* 0x000fc8000fffe1ff */
[----:B------:R-:W-:Y:S02]  /*0590*/  USHF.L.U32 UR9, UR8, 0xb, URZ ;  /* 0x0000000b08097899 */ /* 0x000fe400080006ff */
[----:B------:R-:W-:Y:S02]  /*05a0*/  USHF.L.U32 UR8, UR8, 0x1, URZ ;  /* 0x0000000108087899 */ /* 0x000fe400080006ff */
[----:B------:R-:W-:-:S04]  /*05b0*/  UIADD3 UR6, UPT, UPT, -UR6, 0x100000, URZ ;  /* 0x0010000006067890 */ /* 0x000fc8000fffe1ff */
[----:B------:R-:W-:Y:S02]  /*05c0*/  USHF.L.U32 UR7, UR6, 0xb, URZ ;  /* 0x0000000b06077899 */ /* 0x000fe400080006ff */
[----:B------:R-:W-:Y:S01]  /*05d0*/  USHF.L.U32 UR6, UR6, 0x1, URZ ;  /* 0x0000000106067899 */ /* 0x000fe200080006ff */
[----:B------:R-:W-:Y:S01]  /*05e0*/  ELECT P0, URZ, PT ;  /* 0x0000000000ff782f */ /* 0x000fe20003800000 */
[----:B-1----:R-:W-:Y:S01]  /*05f0*/  ULEA UR4, UR4, UR5, 0x18 ;  /* 0x0000000504047291 */ /* 0x002fe2000f8ec0ff */
[----:B------:R-:W1:Y:S11]  /*0600*/  FENCE.VIEW.ASYNC.S ;  /* 0x00000000000073c6 */ /* 0x000e760000000000 */
[----:B-1----:R1:W3:Y:S01]  /*0610*/  SYNCS.EXCH.64 URZ, [UR4], UR8 ;  /* 0x0000000804ff75b2 */ /* 0x0022e20008000100 */
[----:B------:R1:W4:Y:S01]  /*0620*/  SYNCS.EXCH.64 URZ, [UR4+0x28], UR6 ;  /* 0x0000280604ff75b2 */ /* 0x0003220008000100 */
[----:B------:R1:W1:Y:S01]  /*0630*/  SYNCS.EXCH.64 URZ, [UR4+0x8], UR8 ;  /* 0x0000080804ff75b2 */ /* 0x0002620008000100 */
[----:B------:R1:W1:Y:S01]  /*0640*/  SYNCS.EXCH.64 URZ, [UR4+0x30], UR6 ;  /* 0x0000300604ff75b2 */ /* 0x0002620008000100 */
[----:B------:R1:W1:Y:S01]  /*0650*/  SYNCS.EXCH.64 URZ, [UR4+0x10], UR8 ;  /* 0x0000100804ff75b2 */ /* 0x0002620008000100 */
[----:B------:R1:W1:Y:S01]  /*0660*/  SYNCS.EXCH.64 URZ, [UR4+0x38], UR6 ;  /* 0x0000380604ff75b2 */ /* 0x0002620008000100 */
[----:B------:R1:W1:Y:S01]  /*0670*/  SYNCS.EXCH.64 URZ, [UR4+0x18], UR8 ;  /* 0x0000180804ff75b2 */ /* 0x0002620008000100 */
[----:B------:R1:W1:Y:S01]  /*0680*/  SYNCS.EXCH.64 URZ, [UR4+0x40], UR6 ;  /* 0x0000400604ff75b2 */ /* 0x0002620008000100 */
[----:B------:R1:W1:Y:S01]  /*0690*/  SYNCS.EXCH.64 URZ, [UR4+0x20], UR8 ;  /* 0x0000200804ff75b2 */ /* 0x0002620008000100 */
[----:B------:R1:W1:Y:S01]  /*06a0*/  SYNCS.EXCH.64 URZ, [UR4+0x48], UR6 ;  /* 0x0000480604ff75b2 */ /* 0x0002620008000100 */
[----:B------:R-:W-:Y:S01]  /*06b0*/  NOP ;  /* 0x0000000000007918 */ /* 0x000fe20000000000 */
.L_x_9:
[----:B------:R-:W2:Y:S01]  /*06c0*/  SHFL.IDX PT, R2, R85, RZ, 0x1f ;  /* 0x00001fff55027589 */ /* 0x000ea200000e0000 */
[----:B------:R-:W-:Y:S01]  /*06d0*/  NOP ;  /* 0x0000000000007918 */ /* 0x000fe20000000000 */
[----:B--2---:R-:W-:-:S13]  /*06e0*/  ISETP.NE.AND P0, PT, R2, 0x1, PT ;  /* 0x000000010200780c */ /* 0x004fda0003f05270 */
[----:B------:R-:W-:Y:S05]  /*06f0*/  @P0 BRA `(.L_x_10) ;  /* 0x0000000000480947 */ /* 0x000fea0003800000 */
[----:B-1----:R-:W1:Y:S01]  /*0700*/  S2UR UR4, SR_CgaCtaId ;  /* 0x00000000000479c3 */ /* 0x002e620000008800 */
        /* <DEDUP_REMOVED lines=12> */
[----:B-1----:R2:W1:Y:S01]  /*07d0*/  SYNCS.EXCH.64 URZ, [UR4+0x50], UR8 ;  /* 0x0000500804ff75b2 */ /* 0x0024620008000100 */
[----:B------:R2:W1:Y:S01]  /*07e0*/  SYNCS.EXCH.64 URZ, [UR4+0x60], UR6 ;  /* 0x0000600604ff75b2 */ /* 0x0004620008000100 */
[----:B------:R2:W1:Y:S01]  /*07f0*/  SYNCS.EXCH.64 URZ, [UR4+0x58], UR8 ;  /* 0x0000580804ff75b2 */ /* 0x0004620008000100 */
[----:B------:R2:W1:Y:S02]  /*0800*/  SYNCS.EXCH.64 URZ, [UR4+0x68], UR6 ;  /* 0x0000680604ff75b2 */ /* 0x0004640008000100 */
[----:B--2---:R-:W-:Y:S01]  /*0810*/  NOP ;  /* 0x0000000000007918 */ /* 0x004fe20000000000 */
.L_x_10:
[----:B------:R-:W2:Y:S01]  /*0820*/  SHFL.IDX PT, R2, R85, RZ, 0x1f ;  /* 0x00001fff55027589 */ /* 0x000ea200000e0000 */
[----:B------:R-:W-:Y:S01]  /*0830*/  NOP ;  /* 0x0000000000007918 */ /* 0x000fe20000000000 */
[----:B--2---:R-:W-:-:S13]  /*0840*/  ISETP.NE.AND P0, PT, R2, 0x3, PT ;  /* 0x000000030200780c */ /* 0x004fda0003f05270 */
[----:B------:R-:W-:Y:S05]  /*0850*/  @P0 BRA `(.L_x_11) ;  /* 0x0000000000300947 */ /* 0x000fea0003800000 */
[----:B-1----:R-:W1:Y:S01]  /*0860*/  S2UR UR6, SR_CgaCtaId ;  /* 0x00000000000679c3 */ /* 0x002e620000008800 */
[----:B------:R-:W-:Y:S01]  /*0870*/  UMOV UR4, 0x400 ;  /* 0x0000040000047882 */ /* 0x000fe20000000000 */
[----:B------:R-:W-:Y:S01]  /*0880*/  UMOV UR5, 0x20 ;  /* 0x0000002000057882 */ /* 0x000fe20000000000 */
[----:B------:R-:W-:Y:S01]  /*0890*/  ELECT P0, URZ, PT ;  /* 0x0000000000ff782f */ /* 0x000fe20003800000 */
[----:B-1----:R-:W-:Y:S02]  /*08a0*/  ULEA UR6, UR6, UR4, 0x18 ;  /* 0x0000000406067291 */ /* 0x002fe4000f8ec0ff */
[----:B------:R-:W-:-:S04]  /*08b0*/  UIADD3 UR4, UPT, UPT, -UR5, 0x100000, URZ ;  /* 0x0010000005047890 */ /* 0x000fc8000fffe1ff */
[----:B------:R-:W-:Y:S02]  /*08c0*/  USHF.L.U32 UR5, UR4, 0xb, URZ ;  /* 0x0000000b04057899 */ /* 0x000fe400080006ff */
[----:B------:R-:W-:Y:S01]  /*08d0*/  USHF.L.U32 UR4, UR4, 0x1, URZ ;  /* 0x0000000104047899 */ /* 0x000fe200080006ff */
[----:B------:R-:W1:Y:S11]  /*08e0*/  FENCE.VIEW.ASYNC.S ;  /* 0x00000000000073c6 */ /* 0x000e760000000000 */
[----:B-1----:R2:W1:Y:S01]  /*08f0*/  SYNCS.EXCH.64 URZ, [UR6+0x70], UR4 ;  /* 0x0000700406ff75b2 */ /* 0x0024620008000100 */
[----:B------:R2:W1:Y:S02]  /*0900*/  SYNCS.EXCH.64 URZ, [UR6+0x78], UR4 ;  /* 0x0000780406ff75b2 */ /* 0x0004640008000100 */
[----:B--2---:R-:W-:Y:S01]  /*0910*/  NOP ;  /* 0x0000000000007918 */ /* 0x004fe20000000000 */
.L_x_11:
[----:B------:R-:W2:Y:S01]  /*0920*/  SHFL.IDX PT, R2, R85, RZ, 0x1f ;  /* 0x00001fff55027589 */ /* 0x000ea200000e0000 */
[----:B------:R-:W-:Y:S01]  /*0930*/  NOP ;  /* 0x0000000000007918 */ /* 0x000fe20000000000 */
[----:B--2---:R-:W-:-:S13]  /*0940*/  ISETP.NE.AND P0, PT, R2, 0x4, PT ;  /* 0x000000040200780c */ /* 0x004fda0003f05270 */
[----:B------:R-:W-:Y:S05]  /*0950*/  @P0 BRA `(.L_x_12) ;  /* 0x00000000004c0947 */ /* 0x000fea0003800000 */
[----:B-1----:R-:W1:Y:S01]  /*0960*/  S2UR UR6, SR_CgaCtaId ;  /* 0x00000000000679c3 */ /* 0x002e620000008800 */
[----:B------:R-:W-:Y:S01]  /*0970*/  UMOV UR4, 0x3a0 ;  /* 0x000003a000047882 */ /* 0x000fe20000000000 */
[----:B------:R-:W-:Y:S01]  /*0980*/  UMOV UR5, 0x400 ;  /* 0x0000040000057882 */ /* 0x000fe20000000000 */
[----:B------:R-:W-:Y:S01]  /*0990*/  USEL UR4, UR4, 0x320, UP3 ;  /* 0x0000032004047887 */ /* 0x000fe20009800000 */
[----:B------:R-:W-:Y:S01]  /*09a0*/  UMOV UR8, 0x1 ;  /* 0x0000000100087882 */ /* 0x000fe20000000000 */
[----:B------:R-:W-:Y:S01]  /*09b0*/  ELECT P0, URZ, PT ;  /* 0x0000000000ff782f */ /* 0x000fe20003800000 */
[----:B------:R-:W-:-:S04]  /*09c0*/  UIADD3 UR8, UPT, UPT, -UR8, 0x100000, URZ ;  /* 0x0010000008087890 */ /* 0x000fc8000fffe1ff */
[----:B------:R-:W-:Y:S02]  /*09d0*/  USHF.L.U32 UR9, UR8, 0xb, URZ ;  /* 0x0000000b08097899 */ /* 0x000fe400080006ff */
[----:B------:R-:W-:Y:S02]  /*09e0*/  USHF.L.U32 UR8, UR8, 0x1, URZ ;  /* 0x0000000108087899 */ /* 0x000fe400080006ff */
[----:B-1----:R-:W-:Y:S02]  /*09f0*/  ULEA UR6, UR6, UR5, 0x18 ;  /* 0x0000000506067291 */ /* 0x002fe4000f8ec0ff */
[----:B------:R-:W-:-:S04]  /*0a00*/  UIADD3 UR4, UPT, UPT, -UR4, 0x100000, URZ ;  /* 0x0010000004047890 */ /* 0x000fc8000fffe1ff */
[----:B------:R-:W-:Y:S02]  /*0a10*/  USHF.L.U32 UR5, UR4, 0xb, URZ ;  /* 0x0000000b04057899 */ /* 0x000fe400080006ff */
[----:B------:R-:W-:Y:S01]  /*0a20*/  USHF.L.U32 UR4, UR4, 0x1, URZ ;  /* 0x0000000104047899 */ /* 0x000fe200080006ff */
[----:B------:R-:W1:Y:S03]  /*0a30*/  FENCE.VIEW.ASYNC.S ;  /* 0x00000000000073c6 */ /* 0x000e660000000000 */
[----:B-1----:R2:W1:Y:S08]  /*0a40*/  SYNCS.EXCH.64 URZ, [UR6+0x80], UR8 ;  /* 0x0000800806ff75b2 */ /* 0x0024700008000100 */
[----:B------:R2:W1:Y:S01]  /*0a50*/  SYNCS.EXCH.64 URZ, [UR6+0x90], UR4 ;  /* 0x0000900406ff75b2 */ /* 0x0004620008000100 */
[----:B------:R2:W1:Y:S01]  /*0a60*/  SYNCS.EXCH.64 URZ, [UR6+0x88], UR8 ;  /* 0x0000880806ff75b2 */ /* 0x0004620008000100 */
[----:B------:R2:W1:Y:S02]  /*0a70*/  SYNCS.EXCH.64 URZ, [UR6+0x98], UR4 ;  /* 0x0000980406ff75b2 */ /* 0x0004640008000100 */
[----:B--2---:R-:W-:Y:S01]  /*0a80*/  NOP ;  /* 0x0000000000007918 */ /* 0x004fe20000000000 */
.L_x_12:
        /* <DEDUP_REMOVED lines=20> */
[----:B------:R2:W1:Y:S01]  /*0bd0*/  SYNCS.EXCH.64 URZ, [UR4+0xc8], UR6 ;  /* 0x0000c80604ff75b2 */ /* 0x0004620008000100 */
[----:B------:R2:W1:Y:S01]  /*0be0*/  SYNCS.EXCH.64 URZ, [UR4+0xb0], UR8 ;  /* 0x0000b00804ff75b2 */ /* 0x0004620008000100 */
[----:B------:R2:W1:Y:S01]  /*0bf0*/  SYNCS.EXCH.64 URZ, [UR4+0xd0], UR6 ;  /* 0x0000d00604ff75b2 */ /* 0x0004620008000100 */
[----:B------:R2:W1:Y:S01]  /*0c00*/  SYNCS.EXCH.64 URZ, [UR4+0xb8], UR8 ;  /* 0x0000b80804ff75b2 */ /* 0x0004620008000100 */
[----:B------:R2:W1:Y:S02]  /*0c10*/  SYNCS.EXCH.64 URZ, [UR4+0xd8], UR6 ;  /* 0x0000d80604ff75b2 */ /* 0x0004640008000100 */
[----:B--2---:R-:W-:Y:S01]  /*0c20*/  NOP ;  /* 0x0000000000007918 */ /* 0x004fe20000000000 */
.L_x_13:
[----:B------:R-:W2:Y:S01]  /*0c30*/  SHFL.IDX PT, R2, R85, RZ, 0x1f ;  /* 0x00001fff55027589 */ /* 0x000ea200000e0000 */
[----:B------:R-:W-:Y:S01]  /*0c40*/  NOP ;  /* 0x0000000000007918 */ /* 0x000fe20000000000 */
[----:B--2---:R-:W-:-:S13]  /*0c50*/  ISETP.NE.AND P0, PT, R2, 0x3, PT ;  /* 0x000000030200780c */ /* 0x004fda0003f05270 */
[----:B------:R-:W-:Y:S05]  /*0c60*/  @P0 BRA `(.L_x_14) ;  /* 0x0000000000380947 */ /* 0x000fea0003800000 */
[----:B------:R-:W2:Y:S01]  /*0c70*/  S2UR UR5, SR_CgaCtaId ;  /* 0x00000000000579c3 */ /* 0x000ea20000008800 */
[----:B-1----:R-:W-:Y:S01]  /*0c80*/  UMOV UR4, 0x400 ;  /* 0x0000040000047882 */ /* 0x002fe20000000000 */
[----:B------:R-:W-:Y:S01]  /*0c90*/  UMOV UR6, 0x20 ;  /* 0x0000002000067882 */ /* 0x000fe20000000000 */
[----:B------:R-:W-:Y:S01]  /*0ca0*/  ELECT P0, URZ, PT ;  /* 0x0000000000ff782f */ /* 0x000fe20003800000 */
[----:B------:R-:W-:-:S04]  /*0cb0*/  UIADD3 UR6, UPT, UPT, -UR6, 0x100000, URZ ;  /* 0x0010000006067890 */ /* 0x000fc8000fffe1ff */
[----:B------:R-:W-:Y:S02]  /*0cc0*/  USHF.L.U32 UR7, UR6, 0xb, URZ ;  /* 0x0000000b06077899 */ /* 0x000fe400080006ff */
[----:B------:R-:W-:Y:S02]  /*0cd0*/  USHF.L.U32 UR6, UR6, 0x1, URZ ;  /* 0x0000000106067899 */ /* 0x000fe400080006ff */
[----:B--2---:R-:W-:Y:S01]  /*0ce0*/  ULEA UR4, UR5, UR4, 0x18 ;  /* 0x0000000405047291 */ /* 0x004fe2000f8ec0ff */
[----:B------:R-:W1:Y:S11]  /*0cf0*/  FENCE.VIEW.ASYNC.S ;  /* 0x00000000000073c6 */ /* 0x000e760000000000 */
[----:B-1----:R2:W1:Y:S01]  /*0d00*/  SYNCS.EXCH.64 URZ, [UR4+0xe0], UR6 ;  /* 0x0000e00604ff75b2 */ /* 0x0024620008000100 */
[----:B------:R2:W1:Y:S01]  /*0d10*/  SYNCS.EXCH.64 URZ, [UR4+0xf0], UR6 ;  /* 0x0000f00604ff75b2 */ /* 0x0004620008000100 */
[----:B------:R2:W1:Y:S01]  /*0d20*/  SYNCS.EXCH.64 URZ, [UR4+0xe8], UR6 ;  /* 0x0000e80604ff75b2 */ /* 0x0004620008000100 */
[----:B------:R2:W1:Y:S02]  /*0d30*/  SYNCS.EXCH.64 URZ, [UR4+0xf8], UR6 ;  /* 0x0000f80604ff75b2 */ /* 0x0004640008000100 */
[----:B--2---:R-:W-:Y:S01]  /*0d40*/  NOP ;  /* 0x0000000000007918 */ /* 0x004fe20000000000 */
.L_x_14:
[----:B-1----:R-:W1:Y:S01]  /*0d50*/  LDCU UR4, c[0x0][0x36c] ;  /* 0x00006d80ff0477ac */ /* 0x002e620008000800 */
[----:B------:R-:W-:Y:S01]  /*0d60*/  ISETP.NE.OR P3, PT, R0, 0x2, !P3 ;  /* 0x000000020000780c */ /* 0x000fe20005f65670 */
[----:B------:R-:W-:Y:S01]  /*0d70*/  NOP ;  /* 0x0000000000007918 */ /* 0x000fe20000000000 */
[----:B------:R-:W-:Y:S01]  /*0d80*/  LOP3.LUT R0, R93, 0x1f, RZ, 0xc0, !PT ;  /* 0x0000001f5d007812 */ /* 0x000fe200078ec0ff */
[----:B------:R-:W-:Y:S02]  /*0d90*/  UISETP.NE.AND UP4, UPT, UR17, URZ, UPT ;  /* 0x000000ff1100728c */ /* 0x000fe4000bf85270 */
[----:B-1----:R-:W-:-:S09]  /*0da0*/  UISETP.EQ.U32.AND UP5, UPT, UR4, 0x1, UPT ;  /* 0x000000010400788c */ /* 0x002fd2000bfa2070 */
[----:B------:R-:W-:Y:S05]  /*0db0*/  BRA.U !UP5, `(.L_x_15) ;  /* 0x000000010d087547 */ /* 0x000fea000b800000 */
[----:B---34-:R-:W-:Y:S01]  /*0dc0*/  UCGABAR_ARV ;  /* 0x00000000000079c7 */ /* 0x018fe20008000000 */
[----:B------:R-:W-:Y:S05]  /*0dd0*/  BRA `(.L_x_16) ;  /* 0x0000000000047947 */ /* 0x000fea0003800000 */
.L_x_15:
[----:B---34-:R-:W-:Y:S01]  /*0de0*/  NOP ;  /* 0x0000000000007918 */ /* 0x018fe20000000000 */
.L_x_16:
[----:B------:R-:W1:Y:S01]  /*0df0*/  S2UR UR16, SR_CTAID.X ;  /* 0x00000000001079c3 */ /* 0x000e620000002500 */
[----:B------:R-:W-:-:S05]  /*0e00*/  CS2R.32 R3, SR_CgaSize ;  /* 0x0000000000037805 */ /* 0x000fca0000008a00 */
[----:B------:R-:W-:-:S05]  /*0e10*/  IMAD R3, R3, -0xa0, RZ ;  /* 0xffffff6003037824 */ /* 0x000fca00078e02ff */
[----:B------:R-:W-:-:S14]  /*0e20*/  R2UR UR5, R3 ;  /* 0x00000000030572ca */ /* 0x000fdc00000e0000 */
[----:B------:R-:W2:Y:S01]  /*0e30*/  LDCU UR5, c[0x0][UR5+0x2b0] ;  /* 0x00005600050577ac */ /* 0x000ea20008000800 */
[----:B------:R-:W-:-:S05]  /*0e40*/  CS2R.32 R3, SR_CgaSize ;  /* 0x0000000000037805 */ /* 0x000fca0000008a00 */
[----:B------:R-:W-:-:S05]  /*0e50*/  IMAD R3, R3, -0xa0, RZ ;  /* 0xffffff6003037824 */ /* 0x000fca00078e02ff */
[----:B------:R-:W-:-:S14]  /*0e60*/  R2UR UR4, R3 ;  /* 0x00000000030472ca */ /* 0x000fdc00000e0000 */
[----:B------:R-:W3:Y:S01]  /*0e70*/  LDCU UR4, c[0x0][UR4+0x2b4] ;  /* 0x00005680040477ac */ /* 0x000ee20008000800 */
[----:B------:R-:W4:Y:S01]  /*0e80*/  S2UR UR20, SR_CTAID.Y ;  /* 0x00000000001479c3 */ /* 0x000f220000002600 */
[----:B------:R-:W-:-:S05]  /*0e90*/  CS2R.32 R3, SR_CgaSize ;  /* 0x0000000000037805 */ /* 0x000fca0000008a00 */
[----:B------:R-:W-:-:S05]  /*0ea0*/  IMAD R3, R3, -0xa0, RZ ;  /* 0xffffff6003037824 */ /* 0x000fca00078e02ff */
[----:B------:R-:W-:-:S14]  /*0eb0*/  R2UR UR59, R3 ;  /* 0x00000000033b72ca */ /* 0x000fdc00000e0000 */
[----:B------:R-:W3:Y:S01]  /*0ec0*/  LDCU UR59, c[0x0][UR59+0x2a0] ;  /* 0x000054003b3b77ac */ /* 0x000ee20008000800 */
[----:B------:R-:W-:-:S05]  /*0ed0*/  CS2R.32 R3, SR_CgaSize ;  /* 0x0000000000037805 */ /* 0x000fca0000008a00 */
[----:B------:R-:W-:-:S05]  /*0ee0*/  IMAD R3, R3, -0xa0, RZ ;  /* 0xffffff6003037824 */ /* 0x000fca00078e02ff */
[----:B------:R-:W-:-:S14]  /*0ef0*/  R2UR UR62, R3 ;  /* 0x00000000033e72ca */ /* 0x000fdc00000e0000 */
[----:B------:R-:W3:Y:S01]  /*0f00*/  LDCU UR62, c[0x0][UR62+0x2a4] ;  /* 0x000054803e3e77ac */ /* 0x000ee20008000800 */
[----:B------:R-:W3:Y:S01]  /*0f10*/  S2UR UR7, SR_CgaCtaId ;  /* 0x00000000000779c3 */ /* 0x000ee20000008800 */
[----:B------:R-:W3:Y:S01]  /*0f20*/  LDCU UR21, c[0x0][0xb24] ;  /* 0x00016480ff1577ac */ /* 0x000ee20008000800 */
[----:B------:R-:W3:Y:S01]  /*0f30*/  LDCU UR42, c[0x0][0xb24] ;  /* 0x00016480ff2a77ac */ /* 0x000ee20008000800 */
[----:B-1----:R-:W-:Y:S01]  /*0f40*/  I2FP.F32.U32 R3, UR16 ;  /* 0x0000001000037c45 */ /* 0x002fe20008201000 */
[----:B------:R-:W1:Y:S04]  /*0f50*/  LDCU UR29, c[0x0][0xb30] ;  /* 0x00016600ff1d77ac */ /* 0x000e680008000800 */
[----:B--2---:R-:W-:Y:S01]  /*0f60*/  FMUL R3, R3, UR5 ;  /* 0x0000000503037c20 */ /* 0x004fe20008400000 */
[----:B------:R-:W-:Y:S01]  /*0f70*/  UMOV UR34, 0x5 ;  /* 0x0000000500227882 */ /* 0x000fe20000000000 */
[----:B----4-:R-:W-:-:S04]  /*0f80*/  I2FP.F32.U32 R2, UR20 ;  /* 0x0000001400027c45 */ /* 0x010fc80008201000 */
[----:B------:R-:W2:Y:S01]  /*0f90*/  F2I.U32.TRUNC.NTZ R3, R3 ;  /* 0x0000000300037305 */ /* 0x000ea2000020f000 */
[----:B---3--:R-:W-:Y:S01]  /*0fa0*/  FMUL R2, R2, UR4 ;  /* 0x0000000402027c20 */ /* 0x008fe20008400000 */
[----:B------:R-:W-:Y:S02]  /*0fb0*/  ULOP3.LUT UR5, UR7, 0x2, URZ, 0xc0, !UPT ;  /* 0x0000000207057892 */ /* 0x000fe4000f8ec0ff */
[----:B------:R-:W-:-:S04]  /*0fc0*/  ULOP3.LUT UR49, UR7, 0x1, URZ, 0xc0, !UPT ;  /* 0x0000000107317892 */ /* 0x000fc8000f8ec0ff */
[----:B------:R-:W3:Y:S01]  /*0fd0*/  F2I.U32.TRUNC.NTZ R2, R2 ;  /* 0x0000000200027305 */ /* 0x000ee2000020f000 */
[----:B------:R-:W-:Y:S02]  /*0fe0*/  UISETP.GT.U32.AND UP0, UPT, UR5, 0xffff, UPT ;  /* 0x0000ffff0500788c */ /* 0x000fe4000bf04070 */
[----:B------:R-:W-:Y:S02]  /*0ff0*/  UISETP.GT.U32.AND UP1, UPT, UR49, 0xffff, UPT ;  /* 0x0000ffff3100788c */ /* 0x000fe4000bf24070 */
[----:B------:R-:W-:Y:S01]  /*1000*/  USEL UR26, UR5, 0xffff, !UP0 ;  /* 0x0000ffff051a7887 */ /* 0x000fe2000c000000 */
[----:B--2---:R-:W-:Y:S01]  /*1010*/  R2UR UR4, R3 ;  /* 0x00000000030472ca */ /* 0x004fe200000e0000 */
[----:B------:R-:W-:Y:S02]  /*1020*/  USHF.R.U32.HI UR32, URZ, 0x1, UR7 ;  /* 0x00000001ff207899 */ /* 0x000fe40008011607 */
[----:B------:R-:W-:Y:S02]  /*1030*/  USHF.L.U32 UR31, UR7, 0xa, URZ ;  /* 0x0000000a071f7899 */ /* 0x000fe400080006ff */
[----:B------:R-:W-:-:S02]  /*1040*/  USHF.L.U32 UR30, UR7, 0xc, URZ ;  /* 0x0000000c071e7899 */ /* 0x000fc400080006ff */
[----:B------:R-:W-:Y:S01]  /*1050*/  USEL UR27, UR49, 0xffff, !UP1 ;  /* 0x0000ffff311b7887 */ /* 0x000fe2000c800000 */
[----:B---3--:R-:W-:Y:S02]  /*1060*/  R2UR UR6, R2 ;  /* 0x00000000020672ca */ /* 0x008fe400000e0000 */
[----:B------:R-:W-:-:S03]  /*1070*/  PRMT R2, RZ, 0x7610, R2 ;  /* 0x00007610ff027816 */ /* 0x000fc60000000002 */
[----:B------:R-:W-:-:S04]  /*1080*/  UIADD3 UR5, UPT, UPT, -UR4, URZ, URZ ;  /* 0x000000ff04057290 */ /* 0x000fc8000fffe1ff */
[----:B------:R-:W-:-:S04]  /*1090*/  UIMAD UR59, UR59, UR5, UR16 ;  /* 0x000000053b3b72a4 */ /* 0x000fc8000f8e0210 */
[----:B------:R-:W-:-:S04]  /*10a0*/  UIADD3 UR4, UPT, UPT, -UR6, URZ, URZ ;  /* 0x000000ff06047290 */ /* 0x000fc8000fffe1ff */
[----:B------:R-:W-:Y:S01]  /*10b0*/  UIMAD UR62, UR62, UR4, UR20 ;  /* 0x000000043e3e72a4 */ /* 0x000fe2000f8e0214 */
[----:B-1----:R-:W-:Y:S11]  /*10c0*/  BRA.U UP4, `(.L_x_17) ;  /* 0x00000001043c7547 */ /* 0x002ff6000b800000 */
[----:B------:R-:W-:Y:S02]  /*10d0*/  UISETP.NE.AND UP0, UPT, UR62, URZ, UPT ;  /* 0x000000ff3e00728c */ /* 0x000fe4000bf05270 */
[----:B------:R-:W-:Y:S02]  /*10e0*/  UISETP.NE.AND UP1, UPT, UR62, 0x1, UPT ;  /* 0x000000013e00788c */ /* 0x000fe4000bf25270 */
[----:B------:R-:W-:Y:S02]  /*10f0*/  UISETP.NE.AND UP2, UPT, UR59, URZ, UP0 ;  /* 0x000000ff3b00728c */ /* 0x000fe40008745270 */
[----:B------:R-:W-:Y:S02]  /*1100*/  USEL UR4, URZ, 0x2, UP0 ;  /* 0x00000002ff047887 */ /* 0x000fe40008000000 */
[----:B------:R-:W-:Y:S02]  /*1110*/  USEL UR8, URZ, 0x1, UP2 ;  /* 0x00000001ff087887 */ /* 0x000fe40009000000 */
[----:B------:R-:W-:-:S02]  /*1120*/  UISETP.NE.AND UP2, UPT, UR59, URZ, UPT ;  /* 0x000000ff3b00728c */ /* 0x000fc4000bf45270 */
[----:B------:R-:W-:Y:S02]  /*1130*/  USEL UR5, URZ, 0x4, UP1 ;  /* 0x00000004ff057887 */ /* 0x000fe40008800000 */
[----:B------:R-:W-:Y:S02]  /*1140*/  UISETP.NE.AND UP0, UPT, UR59, 0x1, UPT ;  /* 0x000000013b00788c */ /* 0x000fe4000bf05270 */
[----:B------:R-:W-:Y:S02]  /*1150*/  USEL UR6, URZ, 0x8, UP1 ;  /* 0x00000008ff067887 */ /* 0x000fe40008800000 */
[----:B------:R-:W-:Y:S02]  /*1160*/  USEL UR7, UR5, 0x4, UP2 ;  /* 0x0000000405077887 */ /* 0x000fe40009000000 */
[----:B------:R-:W-:Y:S02]  /*1170*/  USEL UR4, UR4, 0x2, UP0 ;  /* 0x0000000204047887 */ /* 0x000fe40008000000 */
[----:B------:R-:W-:-:S02]  /*1180*/  USEL UR5, UR6, 0x8, UP0 ;  /* 0x0000000806057887 */ /* 0x000fc40008000000 */
[----:B------:R-:W-:-:S04]  /*1190*/  UIADD3 UR4, UPT, UPT, UR4, UR7, UR8 ;  /* 0x0000000704047290 */ /* 0x000fc8000fffe008 */
[----:B------:R-:W-:-:S06]  /*11a0*/  UIADD3 UR4, UPT, UPT, UR4, UR5, URZ ;  /* 0x0000000504047290 */ /* 0x000fcc000fffe0ff */
[----:B------:R-:W-:-:S07]  /*11b0*/  MOV R2, UR4 ;  /* 0x0000000400027c02 */ /* 0x000fce0008000f00 */
.L_x_17:
[----:B------:R-:W1:Y:S01]  /*11c0*/  S2UR UR36, SR_CTAID.Z ;  /* 0x00000000002479c3 */ /* 0x000e620000002700 */
[----:B------:R-:W-:Y:S01]  /*11d0*/  UISETP.GE.AND UP0, UPT, UR21, 0x1, UPT ;  /* 0x000000011500788c */ /* 0x000fe2000bf06270 */
[----:B------:R-:W-:-:S08]  /*11e0*/  UMOV UR33, 0x3 ;  /* 0x0000000300217882 */ /* 0x000fd00000000000 */
[----:B------:R-:W-:Y:S05]  /*11f0*/  BRA.U !UP0, `(.L_x_18) ;  /* 0x0000000108d47547 */ /* 0x000fea000b800000 */
[----:B------:R-:W2:Y:S01]  /*1200*/  LDCU.128 UR12, c[0x0][0xb10] ;  /* 0x00016200ff0c77ac */ /* 0x000ea20008000c00 */
[----:B------:R-:W3:Y:S01]  /*1210*/  LDCU UR6, c[0x0][0x370] ;  /* 0x00006e00ff0677ac */ /* 0x000ee20008000800 */
[----:B------:R-:W4:Y:S01]  /*1220*/  LDCU UR5, c[0x0][0x374] ;  /* 0x00006e80ff0577ac */ /* 0x000f220008000800 */
[----:B------:R-:W1:Y:S01]  /*1230*/  LDCU UR28, c[0x0][0xb0c] ;  /* 0x00016180ff1c77ac */ /* 0x000e620008000800 */
[----:B------:R-:W1:Y:S01]  /*1240*/  LDCU UR4, c[0x0][0xb20] ;  /* 0x00016400ff0477ac */ /* 0x000e620008000800 */
[----:B------:R-:W1:Y:S01]  /*1250*/  LDCU.64 UR8, c[0x0][0xb28] ;  /* 0x00016500ff0877ac */ /* 0x000e620008000a00 */
[----:B--2---:R-:W-:Y:S02]  /*1260*/  UISETP.NE.AND UP0, UPT, UR14, 0x1, UPT ;  /* 0x000000010e00788c */ /* 0x004fe4000bf05270 */
[----:B----4-:R-:W-:Y:S02]  /*1270*/  UIMAD.WIDE.U32 UR10, UR5, UR15, URZ ;  /* 0x0000000f050a72a5 */ /* 0x010fe4000f8e00ff */
[----:B---3--:R-:W-:-:S02]  /*1280*/  UIMAD.WIDE.U32 UR22, UR6, UR12, URZ ;  /* 0x0000000c061672a5 */ /* 0x008fc4000f8e00ff */
[----:B-1----:R-:W-:Y:S02]  /*1290*/  UISETP.NE.AND UP1, UPT, UR28, 0x1, UPT ;  /* 0x000000011c00788c */ /* 0x002fe4000bf25270 */
[----:B------:R-:W-:Y:S01]  /*12a0*/  UISETP.NE.AND UP2, UPT, UR21, 0x1, UPT ;  /* 0x000000011500788c */ /* 0x000fe2000bf45270 */
[----:B------:R-:W-:Y:S02]  /*12b0*/  UMOV UR10, UR11 ;  /* 0x0000000b000a7c82 */ /* 0x000fe40008000000 */
[----:B------:R-:W-:Y:S01]  /*12c0*/  UMOV UR22, UR23 ;  /* 0x0000001700167c82 */ /* 0x000fe20008000000 */
[----:B------:R-:W-:Y:S02]  /*12d0*/  @UP0 USHF.R.U32.HI UR5, URZ, UR4, UR10 ;  /* 0x00000004ff050299 */ /* 0x000fe4000801160a */
[----:B------:R-:W-:Y:S02]  /*12e0*/  UIMAD.WIDE.U32 UR24, UR20, UR15, URZ ;  /* 0x0000000f141872a5 */ /* 0x000fe4000f8e00ff */
[----:B------:R-:W-:-:S02]  /*12f0*/  UIMAD.WIDE.U32 UR10, UR5, UR8, URZ ;  /* 0x00000008050a72a5 */ /* 0x000fc4000f8e00ff */
[----:B------:R-:W-:Y:S02]  /*1300*/  @UP1 USHF.R.U32.HI UR6, URZ, UR13, UR22 ;  /* 0x0000000dff061299 */ /* 0x000fe40008011616 */
[----:B------:R-:W-:Y:S02]  /*1310*/  UIMAD.WIDE.U32 UR18, UR16, UR12, URZ ;  /* 0x0000000c101272a5 */ /* 0x000fe4000f8e00ff */
[----:B------:R-:W-:Y:S01]  /*1320*/  UIMAD.WIDE.U32 UR22, UR6, UR8, URZ ;  /* 0x00000008061672a5 */ /* 0x000fe2000f8e00ff */
[----:B------:R-:W-:Y:S01]  /*1330*/  UMOV UR24, UR25 ;  /* 0x0000001900187c82 */ /* 0x000fe20008000000 */
[----:B------:R-:W-:Y:S01]  /*1340*/  UMOV UR10, UR11 ;  /* 0x0000000b000a7c82 */ /* 0x000fe20008000000 */
[----:B------:R-:W-:Y:S02]  /*1350*/  USHF.R.U32.HI UR24, URZ, UR4, UR24 ;  /* 0x00000004ff187299 */ /* 0x000fe40008011618 */
[----:B------:R-:W-:Y:S02]  /*1360*/  @UP2 USHF.R.U32.HI UR5, URZ, UR9, UR10 ;  /* 0x00000009ff052299 */ /* 0x000fe4000801160a */
[----:B------:R-:W-:Y:S01]  /*1370*/  UMOV UR7, UR23 ;  /* 0x0000001700077c82 */ /* 0x000fe20008000000 */
[----:B------:R-:W-:Y:S01]  /*1380*/  UMOV UR18, UR19 ;  /* 0x0000001300127c82 */ /* 0x000fe20008000000 */
[----:B------:R-:W-:-:S02]  /*1390*/  @UP2 USHF.R.U32.HI UR6, URZ, UR9, UR7 ;  /* 0x00000009ff062299 */ /* 0x000fc40008011607 */
[----:B------:R-:W-:Y:S02]  /*13a0*/  USHF.R.U32.HI UR18, URZ, UR13, UR18 ;  /* 0x0000000dff127299 */ /* 0x000fe40008011612 */
[----:B------:R-:W-:Y:S02]  /*13b0*/  USEL UR4, UR20, UR24, !UP0 ;  /* 0x0000001814047287 */ /* 0x000fe4000c000000 */
[----:B------:R-:W-:Y:S02]  /*13c0*/  UIMAD UR7, UR5, UR21, URZ ;  /* 0x00000015050772a4 */ /* 0x000fe4000f8e02ff */
[----:B------:R-:W-:Y:S02]  /*13d0*/  USEL UR5, UR16, UR18, !UP1 ;  /* 0x0000001210057287 */ /* 0x000fe4000c800000 */
[----:B------:R-:W-:Y:S02]  /*13e0*/  UIMAD UR12, UR6, UR21, URZ ;  /* 0x00000015060c72a4 */ /* 0x000fe4000f8e02ff */
[----:B------:R-:W-:-:S02]  /*13f0*/  UISETP.GE.AND UP0, UPT, UR4, UR7, UPT ;  /* 0x000000070400728c */ /* 0x000fc4000bf06270 */
[----:B------:R-:W-:Y:S02]  /*1400*/  UIMAD.WIDE.U32 UR10, UR4, UR8, URZ ;  /* 0x00000008040a72a5 */ /* 0x000fe4000f8e00ff */
[----:B------:R-:W-:Y:S02]  /*1410*/  UISETP.GE.OR UP0, UPT, UR5, UR12, UP0 ;  /* 0x0000000c0500728c */ /* 0x000fe40008706670 */
[----:B------:R-:W-:Y:S02]  /*1420*/  UIMAD.WIDE.U32 UR12, UR5, UR8, URZ ;  /* 0x00000008050c72a5 */ /* 0x000fe4000f8e00ff */
[----:B------:R-:W-:Y:S01]  /*1430*/  UIADD3 UR10, UPT, UPT, -UR4, URZ, URZ ;  /* 0x000000ff040a7290 */ /* 0x000fe2000fffe1ff */
[----:B------:R-:W-:Y:S01]  /*1440*/  UMOV UR8, UR11 ;  /* 0x0000000b00087c82 */ /* 0x000fe20008000000 */
[----:B------:R-:W-:Y:S02]  /*1450*/  UIADD3 UR11, UPT, UPT, -UR5, URZ, URZ ;  /* 0x000000ff050b7290 */ /* 0x000fe4000fffe1ff */
[----:B------:R-:W-:-:S03]  /*1460*/  USHF.R.U32.HI UR8, URZ, UR9, UR8 ;  /* 0x00000009ff087299 */ /* 0x000fc60008011608 */
[----:B------:R-:W-:Y:S01]  /*1470*/  @!UP0 UMOV UR7, UR13 ;  /* 0x0000000d00078c82 */ /* 0x000fe20008000000 */
[----:B------:R-:W-:Y:S02]  /*1480*/  UIMAD UR20, UR14, UR10, UR20 ;  /* 0x0000000a0e1472a4 */ /* 0x000fe4000f8e0214 */
[----:B------:R-:W-:Y:S02]  /*1490*/  USEL UR8, UR4, UR8, !UP2 ;  /* 0x0000000804087287 */ /* 0x000fe4000d000000 */
[----:B------:R-:W-:Y:S02]  /*14a0*/  @!UP0 USHF.R.U32.HI UR7, URZ, UR9, UR7 ;  /* 0x00000009ff078299 */ /* 0x000fe40008011607 */
[----:B------:R-:W-:Y:S02]  /*14b0*/  UIADD3 UR9, UPT, UPT, -UR8, URZ, URZ ;  /* 0x000000ff08097290 */ /* 0x000fe4000fffe1ff */
[----:B------:R-:W-:Y:S02]  /*14c0*/  @!UP0 USEL UR7, UR5, UR7, !UP2 ;  /* 0x0000000705078287 */ /* 0x000fe4000d000000 */
[----:B------:R-:W-:-:S02]  /*14d0*/  UIMAD UR9, UR21, UR9, UR4 ;  /* 0x00000009150972a4 */ /* 0x000fc4000f8e0204 */
[----:B------:R-:W-:Y:S02]  /*14e0*/  @!UP0 UIADD3 UR8, UPT, UPT, UR8, -UR7, URZ ;  /* 0x8000000708088290 */ /* 0x000fe4000fffe0ff */
[----:B------:R-:W-:Y:S02]  /*14f0*/  @!UP0 UIMAD UR6, UR9, UR6, UR7 ;  /* 0x00000006090682a4 */ /* 0x000fe4000f8e0207 */
[----:B------:R-:W-:Y:S02]  /*1500*/  @!UP0 UIMAD UR4, UR8, UR21, UR5 ;  /* 0x00000015080482a4 */ /* 0x000fe4000f8e0205 */
[----:B------:R-:W-:Y:S02]  /*1510*/  UIMAD UR16, UR28, UR11, UR16 ;  /* 0x0000000b1c1072a4 */ /* 0x000fe4000f8e0210 */
[----:B------:R-:W-:Y:S01]  /*1520*/  UIMAD UR20, UR4, UR14, UR20 ;  /* 0x0000000e041472a4 */ /* 0x000fe2000f8e0214 */
[----:B------:R-:W-:Y:S02]  /*1530*/  @!UP0 UMOV UR5, UR6 ;  /* 0x0000000600058c82 */ /* 0x000fe40008000000 */
[----:B------:R-:W-:-:S12]  /*1540*/  UIMAD UR16, UR5, UR28, UR16 ;  /* 0x0000001c051072a4 */ /* 0x000fd8000f8e0210 */
.L_x_18:
[----:B------:R-:W-:Y:S02]  /*1550*/  UISETP.NE.AND UP1, UPT, UR29, 0x1, UPT ;  /* 0x000000011d00788c */ /* 0x000fe4000bf25270 */
[----:B------:R-:W-:Y:S02]  /*1560*/  ULOP3.LUT UR27, UR27, 0xffff, URZ, 0xc0, !UPT ;  /* 0x0000ffff1b1b7892 */ /* 0x000fe4000f8ec0ff */
[----:B------:R-:W-:Y:S02]  /*1570*/  ULOP3.LUT UR26, UR26, 0xffff, URZ, 0xc0, !UPT ;  /* 0x0000ffff1a1a7892 */ /* 0x000fe4000f8ec0ff */
[----:B------:R-:W-:Y:S02]  /*1580*/  UISETP.NE.AND UP0, UPT, UR17, 0x2, UPT ;  /* 0x000000021100788c */ /* 0x000fe4000bf05270 */
[----:B------:R-:W-:Y:S02]  /*1590*/  ULOP3.LUT UR31, UR31, 0x800, URZ, 0xc0, !UPT ;  /* 0x000008001f1f7892 */ /* 0x000fe4000f8ec0ff */
[----:B------:R-:W-:-:S02]  /*15a0*/  ULOP3.LUT UR30, UR30, 0x1000, URZ, 0xc0, !UPT ;  /* 0x000010001e1e7892 */ /* 0x000fc4000f8ec0ff */
[----:B------:R-:W-:Y:S02]  /*15b0*/  USHF.L.U32 UR27, UR34, UR27, URZ ;  /* 0x0000001b221b7299 */ /* 0x000fe400080006ff */
[----:B------:R-:W-:Y:S01]  /*15c0*/  USHF.L.U32 UR26, UR33, UR26, URZ ;  /* 0x0000001a211a7299 */ /* 0x000fe200080006ff */
[----:B------:R-:W-:Y:S11]  /*15d0*/  BRA.U UP1, `(.L_x_19) ;  /* 0x0000000101447547 */ /* 0x000ff6000b800000 */
[----:B------:R-:W2:Y:S01]  /*15e0*/  LDCU.128 UR8, c[0x0][0xb10] ;  /* 0x00016200ff0877ac */ /* 0x000ea20008000c00 */
[----:B------:R-:W3:Y:S01]  /*15f0*/  LDCU UR12, c[0x0][0xb0c] ;  /* 0x00016180ff0c77ac */ /* 0x000ee20008000800 */
[----:B------:R-:W4:Y:S01]  /*1600*/  LDCU UR13, c[0x0][0xb20] ;  /* 0x00016400ff0d77ac */ /* 0x000f220008000800 */
[----:B--2---:R-:W-:Y:S02]  /*1610*/  UIMAD.WIDE.U32 UR6, UR16, UR8, URZ ;  /* 0x00000008100672a5 */ /* 0x004fe4000f8e00ff */
[----:B------:R-:W-:Y:S02]  /*1620*/  UIMAD.WIDE.U32 UR4, UR20, UR11, URZ ;  /* 0x0000000b140472a5 */ /* 0x000fe4000f8e00ff */
[----:B---3--:R-:W-:Y:S02]  /*1630*/  UISETP.NE.AND UP2, UPT, UR12, 0x1, UPT ;  /* 0x000000010c00788c */ /* 0x008fe4000bf45270 */
[----:B------:R-:W-:Y:S01]  /*1640*/  UISETP.NE.AND UP1, UPT, UR10, 0x1, UPT ;  /* 0x000000010a00788c */ /* 0x000fe2000bf25270 */
[----:B------:R-:W-:-:S02]  /*1650*/  UMOV UR6, UR7 ;  /* 0x0000000700067c82 */ /* 0x000fc40008000000 */
[----:B------:R-:W-:Y:S01]  /*1660*/  UMOV UR4, UR5 ;  /* 0x0000000500047c82 */ /* 0x000fe20008000000 */
[----:B------:R-:W-:Y:S02]  /*1670*/  USHF.R.U32.HI UR6, URZ, UR9, UR6 ;  /* 0x00000009ff067299 */ /* 0x000fe40008011606 */
[----:B----4-:R-:W-:Y:S02]  /*1680*/  USHF.R.U32.HI UR4, URZ, UR13, UR4 ;  /* 0x0000000dff047299 */ /* 0x010fe40008011604 */
[----:B------:R-:W-:Y:S02]  /*1690*/  USEL UR5, UR16, UR6, !UP2 ;  /* 0x0000000610057287 */ /* 0x000fe4000d000000 */
[----:B------:R-:W-:-:S04]  /*16a0*/  USEL UR4, UR20, UR4, !UP1 ;  /* 0x0000000414047287 */ /* 0x000fc8000c800000 */
[----:B------:R-:W-:Y:S02]  /*16b0*/  UIADD3 UR6, UPT, UPT, UR5, -UR4, URZ ;  /* 0x8000000405067290 */ /* 0x000fe4000fffe0ff */
[----:B------:R-:W-:Y:S02]  /*16c0*/  UIADD3 UR4, UPT, UPT, -UR5, UR4, URZ ;  /* 0x0000000405047290 */ /* 0x000fe4000fffe1ff */
[----:B------:R-:W-:Y:S02]  /*16d0*/  UIMAD UR20, UR6, UR10, UR20 ;  /* 0x0000000a061472a4 */ /* 0x000fe4000f8e0214 */
[----:B------:R-:W-:-:S12]  /*16e0*/  UIMAD UR16, UR4, UR12, UR16 ;  /* 0x0000000c041072a4 */ /* 0x000fd8000f8e0210 */
.L_x_19:
[----:B------:R-:W-:Y:S05]  /*16f0*/  BRA.U !UP5, `(.L_x_20) ;  /* 0x000000010d0c7547 */ /* 0x000fea000b800000 */
[----:B------:R-:W-:Y:S01]  /*1700*/  UCGABAR_WAIT ;  /* 0x0000000000007dc7 */ /* 0x000fe20008000000 */
[----:B------:R-:W-:Y:S01]  /*1710*/  CCTL.IVALL ;  /* 0x00000000ff00798f */ /* 0x000fe20002000000 */
[----:B------:R-:W-:Y:S05]  /*1720*/  BRA `(.L_x_21) ;  /* 0x0000000000047947 */ /* 0x000fea0003800000 */
.L_x_20:
[----:B------:R-:W-:Y:S06]  /*1730*/  BAR.SYNC.DEFER_BLOCKING 0x0 ;  /* 0x0000000000007b1d */ /* 0x000fec0000010000 */
.L_x_21:
[----:B------:R-:W-:Y:S05]  /*1740*/  BRA.U UP0, `(.L_x_22) ;  /* 0x0000001100e87547 */ /* 0x000fea000b800000 */
[----:B------:R-:W2:Y:S01]  /*1750*/  LDCU UR7, c[0x0][0x38c] ;  /* 0x00007180ff0777ac */ /* 0x000ea20008000800 */
[----:B------:R-:W3:Y:S01]  /*1760*/  S2UR UR8, SR_CgaCtaId ;  /* 0x00000000000879c3 */ /* 0x000ee20000008800 */
[----:B------:R-:W-:Y:S01]  /*1770*/  PLOP3.LUT P1, PT, PT, PT, UP3, 0x80, 0x8 ;  /* 0x000000000008781c */ /* 0x000fe20003f2f038 */
[----:B------:R-:W-:Y:S01]  /*1780*/  IMAD.MOV.U32 R12, RZ, RZ, 0x1 ;  /* 0x00000001ff0c7424 */ /* 0x000fe200078e00ff */
[----:B------:R-:W-:Y:S01]  /*1790*/  UMOV UR21, 0x400 ;  /* 0x0000040000157882 */ /* 0x000fe20000000000 */
[----:B------:R-:W-:Y:S01]  /*17a0*/  UISETP.NE.AND UP1, UPT, UR17, URZ, UPT ;  /* 0x000000ff1100728c */ /* 0x000fe2000bf25270 */
[----:B------:R-:W-:Y:S01]  /*17b0*/  ISETP.EQ.OR P2, PT, R0, RZ, P3 ;  /* 0x000000ff0000720c */ /* 0x000fe20001f42670 */
[----:B------:R-:W-:Y:S01]  /*17c0*/  USHF.L.U32 UR5, UR32, 0x5, URZ ;  /* 0x0000000520057899 */ /* 0x000fe200080006ff */
[----:B------:R-:W-:Y:S02]  /*17d0*/  PLOP3.LUT P1, PT, P1, PT, PT, 0x8, 0x80 ;  /* 0x000000000080781c */ /* 0x000fe40000f2e170 */
[----:B------:R-:W-:Y:S01]  /*17e0*/  CS2R R10, SRZ ;  /* 0x00000000000a7805 */ /* 0x000fe2000001ff00 */
[----:B------:R-:W-:Y:S01]  /*17f0*/  IMAD.MOV.U32 R9, RZ, RZ, RZ ;  /* 0x000000ffff097224 */ /* 0x000fe200078e00ff */
[----:B------:R-:W4:Y:S01]  /*1800*/  LDCU UR43, c[0x0][0x370] ;  /* 0x00006e00ff2b77ac */ /* 0x000f220008000800 */
[----:B------:R-:W-:Y:S01]  /*1810*/  IMAD.MOV.U32 R8, RZ, RZ, 0x1 ;  /* 0x00000001ff087424 */ /* 0x000fe200078e00ff */
[----:B------:R-:W-:Y:S01]  /*1820*/  USEL UR25, UR38, 0x2, UP1 ;  /* 0x0000000226197887 */ /* 0x000fe20008800000 */
[----:B------:R-:W1:Y:S01]  /*1830*/  LDCU.64 UR28, c[0x0][0x348] ;  /* 0x00006900ff1c77ac */ /* 0x000e620008000a00 */
[----:B--2---:R-:W-:-:S02]  /*1840*/  UIADD3 UR6, UPT, UPT, UR7, 0x3f, URZ ;  /* 0x0000003f07067890 */ /* 0x004fc4000fffe0ff */
[----:B------:R-:W-:Y:S02]  /*1850*/  UIADD3 UR48, UPT, UPT, UR7, 0x7e, URZ ;  /* 0x0000007e07307890 */ /* 0x000fe4000fffe0ff */
[----:B------:R-:W-:Y:S02]  /*1860*/  USHF.R.S32.HI UR4, URZ, 0x1f, UR6 ;  /* 0x0000001fff047899 */ /* 0x000fe40008011406 */
[----:B---3--:R-:W-:Y:S02]  /*1870*/  ULEA UR21, UR8, UR21, 0x18 ;  /* 0x0000001508157291 */ /* 0x008fe4000f8ec0ff */
[----:B------:R-:W-:Y:S02]  /*1880*/  ULEA.HI UR4, UR4, UR6, URZ, 0x6 ;  /* 0x0000000604047291 */ /* 0x000fe4000f8f30ff */
[----:B------:R-:W-:Y:S02]  /*1890*/  UIADD3 UR6, UPT, UPT, UR7, -0x1, URZ ;  /* 0xffffffff07067890 */ /* 0x000fe4000fffe0ff */
[----:B------:R-:W-:-:S02]  /*18a0*/  USHF.R.S32.HI UR45, URZ, 0x6, UR4 ;  /* 0x00000006ff2d7899 */ /* 0x000fc40008011404 */
[----:B------:R-:W-:Y:S02]  /*18b0*/  UISETP.GE.U32.AND UP2, UPT, UR6, -0x7f, UPT ;  /* 0xffffff810600788c */ /* 0x000fe4000bf46070 */
[----:B------:R-:W-:Y:S01]  /*18c0*/  UISETP.LT.U32.AND UP0, UPT, UR45, 0x5, UPT ;  /* 0x000000052d00788c */ /* 0x000fe2000bf01070 */
[----:B------:R-:W2:Y:S03]  /*18d0*/  LDCU UR41, c[0x0][0x374] ;  /* 0x00006e80ff2977ac */ /* 0x000ea60008000800 */
[----:B------:R-:W-:Y:S02]  /*18e0*/  USEL UR44, UR45, 0x5, UP0 ;  /* 0x000000052d2c7887 */ /* 0x000fe40008000000 */
[----:B------:R-:W-:Y:S02]  /*18f0*/  ULOP3.LUT UR46, UR5, 0x20, URZ, 0xe2, !UPT ;  /* 0x00000020052e7892 */ /* 0x000fe4000f8ee2ff */
[----:B------:R-:W-:-:S02]  /*1900*/  UIADD3 UR24, UPT, UPT, UR44, -0x1, URZ ;  /* 0xffffffff2c187890 */ /* 0x000fc4000fffe0ff */
[----:B------:R-:W-:Y:S02]  /*1910*/  @UP2 UIADD3 UR24, UPT, UPT, UR44, URZ, URZ ;  /* 0x000000ff2c182290 */ /* 0x000fe4000fffe0ff */
[----:B------:R-:W-:Y:S02]  /*1920*/  UIADD3 UR38, UPT, UPT, UR21, 0x4400, UR31 ;  /* 0x0000440015267890 */ /* 0x000fe4000fffe01f */
[----:B------:R-:W-:Y:S02]  /*1930*/  UIADD3 UR37, UPT, UPT, UR21, 0x9400, UR30 ;  /* 0x0000940015257890 */ /* 0x000fe4000fffe01e */
[----:B------:R-:W-:Y:S02]  /*1940*/  UIADD3 UR47, UPT, UPT, UR45, -UR44, URZ ;  /* 0x8000002c2d2f7290 */ /* 0x000fe4000fffe0ff */
[----:B------:R-:W-:Y:S01]  /*1950*/  UIADD3 UR24, UPT, UPT, UR24, 0x1, URZ ;  /* 0x0000000118187890 */ /* 0x000fe2000fffe0ff */
[----:B-12-4-:R-:W-:-:S11]  /*1960*/  UMOV UR7, URZ ;  /* 0x000000ff00077c82 */ /* 0x016fd60008000000 */
.L_x_42:
[----:B-1----:R-:W1:Y:S02]  /*1970*/  S2UR UR4, SR_CgaCtaId ;  /* 0x00000000000479c3 */ /* 0x002e640000008800 */
[----:B-1----:R-:W-:-:S09]  /*1980*/  UISETP.NE.AND UP0, UPT, UR4, URZ, UPT ;  /* 0x000000ff0400728c */ /* 0x002fd2000bf05270 */
[----:B------:R-:W-:Y:S05]  /*1990*/  BRA.U UP0, `(.L_x_23) ;  /* 0x0000000100287547 */ /* 0x000fea000b800000 */
[----:B------:R-:W-:Y:S02]  /*19a0*/  LEA R0, R9, UR21, 0x3 ;  /* 0x0000001509007c11 */ /* 0x000fe4000f8e18ff */
[----:B------:R-:W-:-:S04]  /*19b0*/  SHF.L.U32 R3, R8, 0x1f, RZ ;  /* 0x0000001f08037819 */ /* 0x000fc800000006ff */
[----:B------:R-:W1:Y:S02]  /*19c0*/  SYNCS.PHASECHK.TRANS64.TRYWAIT P0, [R0+URZ+0xf0], R3 ;  /* 0x0000f003000075a7 */ /* 0x000e6400080011ff */
[----:B-1----:R-:W-:Y:S05]  /*19d0*/  @!P0 BRA `(.L_x_24) ;  /* 0x0000005c00e48947 */ /* 0x002fea0003800000 */
.L_x_113:
[----:B------:R2:W-:Y:S01]  /*19e0*/  SYNCS.ARRIVE.TRANS64.A1T0 RZ, [R0+URZ+0xe0], RZ ;  /* 0x0000e0ff00ff79a7 */ /* 0x0005e200081000ff */
[----:B------:R-:W-:-:S05]  /*19f0*/  VIADD R9, R9, 0x1 ;  /* 0x0000000109097836 */ /* 0x000fca0000000000 */
[----:B------:R-:W-:-:S04]  /*1a00*/  ISETP.NE.AND P0, PT, R9, 0x2, PT ;  /* 0x000000020900780c */ /* 0x000fc80003f05270 */
[----:B-1----:R-:W-:Y:S02]  /*1a10*/  SEL R3, RZ, 0x1, P0 ;  /* 0x00000001ff037807 */ /* 0x002fe40000000000 */
[----:B------:R-:W-:Y:S02]  /*1a20*/  SEL R9, R9, RZ, P0 ;  /* 0x000000ff09097207 */ /* 0x000fe40000000000 */
[----:B------:R-:W-:-:S07]  /*1a30*/  LOP3.LUT R8, R8, R3, RZ, 0x3c, !PT ;  /* 0x0000000308087212 */ /* 0x000fce00078e3cff */
.L_x_23:
[----:B------:R-:W-:Y:S01]  /*1a40*/  ULEA UR4, UR7, UR21, 0x3 ;  /* 0x0000001507047291 */ /* 0x000fe2000f8e18ff */
[----:B--2---:R-:W-:Y:S01]  /*1a50*/  SHF.L.U32 R0, R12, 0x1f, RZ ;  /* 0x0000001f0c007819 */ /* 0x004fe200000006ff */
[----:B------:R-:W-:Y:S02]  /*1a60*/  UISETP.GE.U32.AND UP0, UPT, UR48, 0x7f, UPT ;  /* 0x0000007f3000788c */ /* 0x000fe4000bf06070 */
[----:B------:R-:W-:Y:S02]  /*1a70*/  ULEA UR11, UR20, UR49, 0x1 ;  /* 0x00000031140b7291 */ /* 0x000fe4000f8e08ff */
[----:B------:R-:W-:Y:S02]  /*1a80*/  ULEA UR35, UR16, UR46, 0x6 ;  /* 0x0000002e10237291 */ /* 0x000fe4000f8e30ff */
[----:B------:R-:W-:Y:S01]  /*1a90*/  USHF.L.U32 UR11, UR11, 0x6, URZ ;  /* 0x000000060b0b7899 */ /* 0x000fe200080006ff */
[----:B------:R1:W2:Y:S01]  /*1aa0*/  SYNCS.PHASECHK.TRANS64.TRYWAIT P0, [UR4+0x28], R0 ;  /* 0x00002800ff0075a7 */ /* 0x0002a20008001104 */
[----:B------:R-:W-:Y:S01]  /*1ab0*/  UMOV UR6, URZ ;  /* 0x000000ff00067c82 */ /* 0x000fe20008000000 */
[----:B------:R-:W-:Y:S09]  /*1ac0*/  BRA.U !UP0, `(.L_x_25) ;  /* 0x0000000108c07547 */ /* 0x000ff2000b800000 */
[----:B------:R-:W-:Y:S01]  /*1ad0*/  UMOV UR13, URZ ;  /* 0x000000ff000d7c82 */ /* 0x000fe20008000000 */
[----:B------:R-:W-:-:S05]  /*1ae0*/  UMOV UR4, UR7 ;  /* 0x0000000700047c82 */ /* 0x000fca0008000000 */
.L_x_31:
[----:B------:R-:W-:Y:S01]  /*1af0*/  ULEA UR33, UR4, UR21, 0x3 ;  /* 0x0000001504217291 */ /* 0x000fe2000f8e18ff */
[----:B--2---:R-:W-:Y:S01]  /*1b00*/  @!P3 MOV R2, 0x3000 ;  /* 0x000030000002b802 */ /* 0x004fe20000000f00 */
[----:B--2-4-:R-:W-:Y:S10]  /*1b10*/  @P0 BRA `(.L_x_26) ;  /* 0x00000000000c0947 */ /* 0x014ff40003800000 */
[----:B------:R-:W-:-:S04]  /*1b20*/  SHF.L.U32 R3, R12, 0x1f, RZ ;  /* 0x0000001f0c037819 */ /* 0x000fc800000006ff */
[----:B------:R-:W2:Y:S02]  /*1b30*/  SYNCS.PHASECHK.TRANS64.TRYWAIT P0, [UR33+0x28], R3 ;  /* 0x00002803ff0075a7 */ /* 0x000ea40008001121 */
[----:B--2---:R-:W-:Y:S05]  /*1b40*/  @!P0 BRA `(.L_x_27) ;  /* 0x0000005c009c8947 */ /* 0x004fea0003800000 */
.L_x_26:
[----:B------:R2:W-:Y:S01]  /*1b50*/  @!P3 SYNCS.ARRIVE.TRANS64 RZ, [UR33], R2 ;  /* 0x00000002ffffb9a7 */ /* 0x0005e20008000021 */
[----:B------:R-:W-:-:S04]  /*1b60*/  ULOP3.LUT UR5, UR25, 0x2, URZ, 0xfc, !UPT ;  /* 0x0000000219057892 */ /* 0x000fc8000f8efcff */
[----:B------:R-:W-:-:S09]  /*1b70*/  UISETP.NE.AND UP0, UPT, UR5, 0x2, UPT ;  /* 0x000000020500788c */ /* 0x000fd2000bf05270 */
[----:B------:R-:W-:Y:S05]  /*1b80*/  BRA.U UP0, `(.L_x_28) ;  /* 0x0000000100047547 */ /* 0x000fea000b800000 */
[----:B------:R-:W-:Y:S05]  /*1b90*/  BPT.TRAP 0x1 ;  /* 0x000000040000795c */ /* 0x000fea0000300000 */
.L_x_28:
[----:B------:R-:W-:Y:S04]  /*1ba0*/  BSSY.RECONVERGENT B0, `(.L_x_29) ;  /* 0x0000003000007945 */ /* 0x000fe80003800200 */
[----:B------:R-:W-:Y:S05]  /*1bb0*/  @P2 BRA `(.L_x_30) ;  /* 0x0000000000042947 */ /* 0x000fea0003800000 */
[----:B------:R-:W-:Y:S05]  /*1bc0*/  BPT.TRAP 0x1 ;  /* 0x000000040000795c */ /* 0x000fea0000300000 */
.L_x_30:
[----:B------:R-:W-:Y:S05]  /*1bd0*/  BSYNC.RECONVERGENT B0 ;  /* 0x0000000000007941 */ /* 0x000fea0003800200 */
.L_x_29:
[----:B------:R-:W-:Y:S02]  /*1be0*/  UIADD3 UR5, UPT, UPT, UR4, 0x1, URZ ;  /* 0x0000000104057890 */ /* 0x000fe4000fffe0ff */
[----:B------:R-:W-:Y:S02]  /*1bf0*/  ULEA UR32, UR4, UR31, 0xc ;  /* 0x0000001f04207291 */ /* 0x000fe4000f8e60ff */
[----:B------:R-:W-:Y:S02]  /*1c00*/  UISETP.NE.AND UP0, UPT, UR5, 0x5, UPT ;  /* 0x000000050500788c */ /* 0x000fe4000bf05270 */
[----:B------:R-:W-:Y:S02]  /*1c10*/  ULEA UR8, UR4, UR30, 0xd ;  /* 0x0000001e04087291 */ /* 0x000fe4000f8e68ff */
[----:B------:R-:W-:Y:S02]  /*1c20*/  USEL UR6, URZ, 0x1, UP0 ;  /* 0x00000001ff067887 */ /* 0x000fe40008000000 */
[----:B------:R-:W-:-:S02]  /*1c30*/  USEL UR7, UR5, URZ, UP0 ;  /* 0x000000ff05077287 */ /* 0x000fc40008000000 */
[----:B------:R-:W-:Y:S02]  /*1c40*/  UIADD3 UR4, UP0, UPT, UR28, 0x180, URZ ;  /* 0x000001801c047890 */ /* 0x000fe4000ff1e0ff */
[----:B------:R-:W-:Y:S01]  /*1c50*/  ULEA UR5, UR7, UR21, 0x3 ;  /* 0x0000001507057291 */ /* 0x000fe2000f8e18ff */
[----:B------:R-:W-:Y:S01]  /*1c60*/  LOP3.LUT R12, R12, UR6, RZ, 0x3c, !PT ;  /* 0x000000060c0c7c12 */ /* 0x000fe2000f8e3cff */
[----:B------:R-:W-:Y:S02]  /*1c70*/  USHF.L.U32 UR34, UR13, 0x6, URZ ;  /* 0x000000060d227899 */ /* 0x000fe400080006ff */
[----:B------:R-:W-:Y:S01]  /*1c80*/  UIADD3 UR13, UPT, UPT, UR13, 0x1, URZ ;  /* 0x000000010d0d7890 */ /* 0x000fe2000fffe0ff */
[----:B-1----:R-:W-:Y:S01]  /*1c90*/  SHF.L.U32 R0, R12, 0x1f, RZ ;  /* 0x0000001f0c007819 */ /* 0x002fe200000006ff */
[----:B------:R-:W-:Y:S02]  /*1ca0*/  UIADD3 UR14, UP1, UPT, UR28, 0x80, URZ ;  /* 0x000000801c0e7890 */ /* 0x000fe4000ff3e0ff */
[----:B------:R-:W-:Y:S01]  /*1cb0*/  UIADD3 UR32, UPT, UPT, UR21, 0x4400, UR32 ;  /* 0x0000440015207890 */ /* 0x000fe2000fffe020 */
[----:B------:R3:W4:Y:S01]  /*1cc0*/  SYNCS.PHASECHK.TRANS64.TRYWAIT P0, [UR5+0x28], R0 ;  /* 0x00002800ff0075a7 */ /* 0x0007220008001105 */
[----:B------:R-:W-:-:S02]  /*1cd0*/  UIADD3.X UR5, UPT, UPT, URZ, UR29, URZ, UP0, !UPT ;  /* 0x0000001dff057290 */ /* 0x000fc400087fe4ff */
[----:B------:R-:W-:Y:S02]  /*1ce0*/  UISETP.NE.AND UP0, UPT, UR13, UR24, UPT ;  /* 0x000000180d00728c */ /* 0x000fe4000bf05270 */
[----:B------:R-:W-:Y:S02]  /*1cf0*/  UIADD3.X UR15, UPT, UPT, URZ, UR29, URZ, UP1, !UPT ;  /* 0x0000001dff0f7290 */ /* 0x000fe40008ffe4ff */
[----:B------:R-:W-:Y:S02]  /*1d00*/  UPRMT UR16, URZ, 0x5410, UR27 ;  /* 0x00005410ff107896 */ /* 0x000fe4000800001b */
[----:B------:R-:W-:Y:S02]  /*1d10*/  UIADD3 UR8, UPT, UPT, UR21, 0x9400, UR8 ;  /* 0x0000940015087890 */ /* 0x000fe4000fffe008 */
[----:B------:R-:W-:Y:S01]  /*1d20*/  UPRMT UR6, URZ, 0x5410, UR26 ;  /* 0x00005410ff067896 */ /* 0x000fe2000800001a */
[----:B------:R-:W-:Y:S01]  /*1d30*/  UMOV UR18, 0x0 ;  /* 0x0000000000127882 */ /* 0x000fe20000000000 */
[----:B------:R-:W-:Y:S01]  /*1d40*/  UMOV UR19, 0x10000000 ;  /* 0x1000000000137882 */ /* 0x000fe20000000000 */
[----:B------:R-:W-:Y:S01]  /*1d50*/  UMOV UR12, UR36 ;  /* 0x00000024000c7c82 */ /* 0x000fe20008000000 */
[----:B------:R-:W-:Y:S01]  /*1d60*/  UMOV UR9, UR33 ;  /* 0x0000002100097c82 */ /* 0x000fe20008000000 */
[----:B------:R-:W-:Y:S01]  /*1d70*/  UMOV UR10, UR34 ;  /* 0x00000022000a7c82 */ /* 0x000fe20008000000 */
[----:B------:R-:W-:Y:S03]  /*1d80*/  UTMALDG.3D.MULTICAST [UR32], [UR14], UR16, desc[UR18] ;  /* 0x000012200e0073b4 */ /* 0x000fe60008011810 */
[----:B------:R1:W-:Y:S02]  /*1d90*/  UTMALDG.3D.MULTICAST [UR8], [UR4], UR6, desc[UR18] ;  /* 0x00001208040073b4 */ /* 0x0003e40008011806 */
[----:B-1----:R-:W-:Y:S01]  /*1da0*/  UMOV UR6, UR24 ;  /* 0x0000001800067c82 */ /* 0x002fe20008000000 */
[----:B------:R-:W-:Y:S01]  /*1db0*/  UMOV UR4, UR7 ;  /* 0x0000000700047c82 */ /* 0x000fe20008000000 */
[----:B---3--:R-:W-:Y:S05]  /*1dc0*/  BRA.U UP0, `(.L_x_31) ;  /* 0xfffffffd00487547 */ /* 0x008fea000b83ffff */
.L_x_25:
[----:B------:R-:W-:Y:S01]  /*1dd0*/  ULEA UR4, UR7, UR21, 0x3 ;  /* 0x0000001507047291 */ /* 0x000fe2000f8e18ff */
[----:B-1----:R-:W-:Y:S01]  /*1de0*/  SHF.L.U32 R0, R12, 0x1f, RZ ;  /* 0x0000001f0c007819 */ /* 0x002fe200000006ff */
[----:B------:R-:W-:Y:S01]  /*1df0*/  @!P1 SYNCS.ARRIVE.TRANS64.A1T0 RZ, [UR21+0x78], RZ ;  /* 0x000078ffffff99a7 */ /* 0x000fe20008100015 */
[----:B------:R-:W-:-:S06]  /*1e00*/  UISETP.GT.AND UP0, UPT, UR45, UR44, UPT ;  /* 0x0000002c2d00728c */ /* 0x000fcc000bf04270 */
[----:B--2-4-:R1:W2:Y:S03]  /*1e10*/  SYNCS.PHASECHK.TRANS64.TRYWAIT P0, [UR4+0x28], R0 ;  /* 0x00002800ff0075a7 */ /* 0x0142a60008001104 */
[----:B------:R-:W-:Y:S05]  /*1e20*/  BRA.U !UP0, `(.L_x_32) ;  /* 0x0000000108bc7547 */ /* 0x000fea000b800000 */
[----:B------:R-:W-:Y:S01]  /*1e30*/  UIADD3 UR13, UPT, UPT, UR47, UR6, URZ ;  /* 0x000000062f0d7290 */ /* 0x000fe2000fffe0ff */
[----:B------:R-:W-:-:S11]  /*1e40*/  UMOV UR4, UR7 ;  /* 0x0000000700047c82 */ /* 0x000fd60008000000 */
.L_x_38:
[----:B------:R-:W-:Y:S01]  /*1e50*/  ULEA UR17, UR4, UR21, 0x3 ;  /* 0x0000001504117291 */ /* 0x000fe2000f8e18ff */
[----:B--2---:R-:W-:Y:S01]  /*1e60*/  @!P3 MOV R2, 0x3000 ;  /* 0x000030000002b802 */ /* 0x004fe20000000f00 */
[----:B--2-4-:R-:W-:Y:S10]  /*1e70*/  @P0 BRA `(.L_x_33) ;  /* 0x00000000000c0947 */ /* 0x014ff40003800000 */
[----:B------:R-:W-:-:S04]  /*1e80*/  SHF.L.U32 R3, R12, 0x1f, RZ ;  /* 0x0000001f0c037819 */ /* 0x000fc800000006ff */
[----:B------:R-:W2:Y:S02]  /*1e90*/  SYNCS.PHASECHK.TRANS64.TRYWAIT P0, [UR17+0x28], R3 ;  /* 0x00002803ff0075a7 */ /* 0x000ea40008001111 */
[----:B--2---:R-:W-:Y:S05]  /*1ea0*/  @!P0 BRA `(.L_x_34) ;  /* 0x0000005800dc8947 */ /* 0x004fea0003800000 */
.L_x_33:
[----:B------:R2:W-:Y:S01]  /*1eb0*/  @!P3 SYNCS.ARRIVE.TRANS64 RZ, [UR17], R2 ;  /* 0x00000002ffffb9a7 */ /* 0x0005e20008000011 */
[----:B------:R-:W-:-:S04]  /*1ec0*/  ULOP3.LUT UR5, UR25, 0x2, URZ, 0xfc, !UPT ;  /* 0x0000000219057892 */ /* 0x000fc8000f8efcff */
[----:B------:R-:W-:-:S09]  /*1ed0*/  UISETP.NE.AND UP0, UPT, UR5, 0x2, UPT ;  /* 0x000000020500788c */ /* 0x000fd2000bf05270 */
[----:B------:R-:W-:Y:S05]  /*1ee0*/  BRA.U UP0, `(.L_x_35) ;  /* 0x0000000100047547 */ /* 0x000fea000b800000 */
[----:B------:R-:W-:Y:S05]  /*1ef0*/  BPT.TRAP 0x1 ;  /* 0x000000040000795c */ /* 0x000fea0000300000 */
.L_x_35:
[----:B------:R-:W-:Y:S04]  /*1f00*/  BSSY.RECONVERGENT B0, `(.L_x_36) ;  /* 0x0000003000007945 */ /* 0x000fe80003800200 */
[----:B------:R-:W-:Y:S05]  /*1f10*/  @P2 BRA `(.L_x_37) ;  /* 0x0000000000042947 */ /* 0x000fea0003800000 */
[----:B------:R-:W-:Y:S05]  /*1f20*/  BPT.TRAP 0x1 ;  /* 0x000000040000795c */ /* 0x000fea0000300000 */
.L_x_37:
[----:B------:R-:W-:Y:S05]  /*1f30*/  BSYNC.RECONVERGENT B0 ;  /* 0x0000000000007941 */ /* 0x000fea0003800200 */
.L_x_36:
[----:B------:R-:W-:Y:S02]  /*1f40*/  UIADD3 UR5, UPT, UPT, UR4, 0x1, URZ ;  /* 0x0000000104057890 */ /* 0x000fe4000fffe0ff */
[----:B------:R-:W-:Y:S02]  /*1f50*/  UIADD3 UR14, UP1, UPT, UR28, 0x80, URZ ;  /* 0x000000801c0e7890 */ /* 0x000fe4000ff3e0ff */
[----:B------:R-:W-:Y:S02]  /*1f60*/  UISETP.NE.AND UP0, UPT, UR5, 0x5, UPT ;  /* 0x000000050500788c */ /* 0x000fe4000bf05270 */
[----:B------:R-:W-:Y:S02]  /*1f70*/  ULEA UR16, UR4, UR38, 0xc ;  /* 0x0000002604107291 */ /* 0x000fe4000f8e60ff */
[----:B------:R-:W-:Y:S02]  /*1f80*/  USEL UR8, URZ, 0x1, UP0 ;  /* 0x00000001ff087887 */ /* 0x000fe40008000000 */
[----:B------:R-:W-:-:S02]  /*1f90*/  USEL UR7, UR5, URZ, UP0 ;  /* 0x000000ff05077287 */ /* 0x000fc40008000000 */
[----:B------:R-:W-:Y:S02]  /*1fa0*/  UIADD3 UR22, UP0, UPT, UR28, 0x180, URZ ;  /* 0x000001801c167890 */ /* 0x000fe4000ff1e0ff */
[----:B------:R-:W-:Y:S01]  /*1fb0*/  ULEA UR5, UR7, UR21, 0x3 ;  /* 0x0000001507057291 */ /* 0x000fe2000f8e18ff */
[----:B------:R-:W-:Y:S01]  /*1fc0*/  LOP3.LUT R12, R12, UR8, RZ, 0x3c, !PT ;  /* 0x000000080c0c7c12 */ /* 0x000fe2000f8e3cff */
[----:B------:R-:W-:Y:S02]  /*1fd0*/  ULEA UR8, UR4, UR37, 0xd ;  /* 0x0000002504087291 */ /* 0x000fe4000f8e68ff */
[----:B------:R-:W-:Y:S01]  /*1fe0*/  USHF.L.U32 UR18, UR6, 0x6, URZ ;  /* 0x0000000606127899 */ /* 0x000fe200080006ff */
[----:B-1----:R-:W-:Y:S01]  /*1ff0*/  SHF.L.U32 R0, R12, 0x1f, RZ ;  /* 0x0000001f0c007819 */ /* 0x002fe200000006ff */
[----:B------:R-:W-:Y:S02]  /*2000*/  UPRMT UR4, URZ, 0x5410, UR27 ;  /* 0x00005410ff047896 */ /* 0x000fe4000800001b */
[----:B------:R-:W-:Y:S01]  /*2010*/  UIADD3.X UR15, UPT, UPT, URZ, UR29, URZ, UP1, !UPT ;  /* 0x0000001dff0f7290 */ /* 0x000fe20008ffe4ff */
[----:B------:R3:W4:Y:S01]  /*2020*/  SYNCS.PHASECHK.TRANS64.TRYWAIT P0, [UR5+0x28], R0 ;  /* 0x00002800ff0075a7 */ /* 0x0007220008001105 */
[----:B------:R-:W-:-:S02]  /*2030*/  UPRMT UR5, URZ, 0x5410, UR26 ;  /* 0x00005410ff057896 */ /* 0x000fc4000800001a */
[----:B------:R-:W-:Y:S01]  /*2040*/  UIADD3.X UR23, UPT, UPT, URZ, UR29, URZ, UP0, !UPT ;  /* 0x0000001dff177290 */ /* 0x000fe200087fe4ff */
[----:B------:R-:W-:Y:S01]  /*2050*/  UMOV UR32, 0x0 ;  /* 0x0000000000207882 */ /* 0x000fe20000000000 */
[----:B------:R-:W-:Y:S01]  /*2060*/  UMOV UR33, 0x10000000 ;  /* 0x1000000000217882 */ /* 0x000fe20000000000 */
[----:B------:R-:W-:Y:S01]  /*2070*/  UMOV UR19, UR35 ;  /* 0x0000002300137c82 */ /* 0x000fe20008000000 */
[----:B------:R-:W-:Y:S01]  /*2080*/  UMOV UR20, UR36 ;  /* 0x0000002400147c82 */ /* 0x000fe20008000000 */
[----:B------:R-:W-:Y:S01]  /*2090*/  UMOV UR12, UR36 ;  /* 0x00000024000c7c82 */ /* 0x000fe20008000000 */
[----:B------:R-:W-:Y:S01]  /*20a0*/  UMOV UR9, UR17 ;  /* 0x0000001100097c82 */ /* 0x000fe20008000000 */
[----:B------:R-:W-:Y:S01]  /*20b0*/  UMOV UR10, UR18 ;  /* 0x00000012000a7c82 */ /* 0x000fe20008000000 */
[----:B------:R1:W-:Y:S01]  /*20c0*/  UTMALDG.3D.MULTICAST [UR16], [UR14], UR4, desc[UR32] ;  /* 0x000020100e0073b4 */ /* 0x0003e20008011804 */
[----:B------:R-:W-:-:S04]  /*20d0*/  UIADD3 UR6, UPT, UPT, UR6, 0x1, URZ ;  /* 0x0000000106067890 */ /* 0x000fc8000fffe0ff */
[----:B------:R-:W-:Y:S01]  /*20e0*/  UISETP.NE.AND UP0, UPT, UR6, UR13, UPT ;  /* 0x0000000d0600728c */ /* 0x000fe2000bf05270 */
[----:B------:R3:W-:Y:S01]  /*20f0*/  UTMALDG.3D.MULTICAST [UR8], [UR22], UR5, desc[UR32] ;  /* 0x00002008160073b4 */ /* 0x0007e20008011805 */
[----:B-1----:R-:W-:-:S07]  /*2100*/  UMOV UR4, UR7 ;  /* 0x0000000700047c82 */ /* 0x002fce0008000000 */
[----:B---3--:R-:W-:Y:S05]  /*2110*/  BRA.U UP0, `(.L_x_38) ;  /* 0xfffffffd004c7547 */ /* 0x008fea000b83ffff */
.L_x_32:
[C---:B------:R-:W-:Y:S01]  /*2120*/  LEA R3, R11.reuse, UR21, 0x3 ;  /* 0x000000150b037c11 */ /* 0x040fe2000f8e18ff */
[----:B------:R-:W-:Y:S01]  /*2130*/  NOP ;  /* 0x0000000000007918 */ /* 0x000fe20000000000 */
[----:B-1----:R-:W-:Y:S02]  /*2140*/  SHF.L.U32 R0, R10, 0x1f, RZ ;  /* 0x0000001f0a007819 */ /* 0x002fe400000006ff */
[----:B------:R-:W-:Y:S02]  /*2150*/  LEA R5, R11, UR21, 0x4 ;  /* 0x000000150b057c11 */ /* 0x000fe4000f8e20ff */
[----:B--2-4-:R-:W1:Y:S02]  /*2160*/  SYNCS.PHASECHK.TRANS64.TRYWAIT P0, [R3+URZ+0x80], R0 ;  /* 0x00008000030075a7 */ /* 0x014e6400080011ff */
[----:B-1----:R-:W-:Y:S05]  /*2170*/  @!P0 BRA `(.L_x_39) ;  /* 0x0000005800408947 */ /* 0x002fea0003800000 */
.L_x_116:
[----:B------:R-:W2:Y:S01]  /*2180*/  LDS.128 R4, [R5+0x110] ;  /* 0x0001100005047984 */ /* 0x000ea20000000c00 */
[----:B------:R-:W-:Y:S01]  /*2190*/  UISETP.GE.AND UP0, UPT, UR42, 0x1, UPT ;  /* 0x000000012a00788c */ /* 0x000fe2000bf06270 */
[----:B------:R-:W-:Y:S01]  /*21a0*/  @!PT LDS RZ, [RZ] ;  /* 0x00000000fffff984 */ /* 0x000fe20000000800 */
[----:B------:R-:W-:Y:S01]  /*21b0*/  @!PT LDS RZ, [RZ] ;  /* 0x00000000fffff984 */ /* 0x000fe20000000800 */
[----:B------:R-:W-:Y:S01]  /*21c0*/  @!PT LDS RZ, [RZ] ;  /* 0x00000000fffff984 */ /* 0x000fe20000000800 */
[----:B------:R-:W-:Y:S01]  /*21d0*/  @!PT LDS RZ, [RZ] ;  /* 0x00000000fffff984 */ /* 0x000fe20000000800 */
[----:B------:R3:W-:Y:S06]  /*21e0*/  MEMBAR.ALL.CTA ;  /* 0x0000000000007992 */ /* 0x0007ec0000008000 */
[----:B---3--:R-:W3:Y:S01]  /*21f0*/  FENCE.VIEW.ASYNC.S ;  /* 0x00000000000073c6 */ /* 0x008ee20000000000 */
[----:B--2---:R-:W-:-:S13]  /*2200*/  LOP3.LUT P0, RZ, R6, 0x1, RZ, 0xc0, !PT ;  /* 0x0000000106ff7812 */ /* 0x004fda000780c0ff */
[----:B---3--:R-:W-:Y:S01]  /*2210*/  VOTEU.ANY UP1, P0 ;  /* 0x0000000000ff7886 */ /* 0x008fe20000020100 */
[----:B------:R-:W-:-:S13]  /*2220*/  PLOP3.LUT P0, PT, PT, PT, UP1, 0x80, 0x8 ;  /* 0x000000000008781c */ /* 0x000fda0003f0f018 */
[----:B-1----:R-:W-:Y:S02]  /*2230*/  @P0 LOP3.LUT R0, R5, 0xffff, RZ, 0xc0, !PT ;  /* 0x0000ffff05000812 */ /* 0x002fe400078ec0ff */
[----:B------:R-:W-:Y:S02]  /*2240*/  @P0 MOV R2, R4 ;  /* 0x0000000400020202 */ /* 0x000fe40000000f00 */
[----:B------:R-:W-:Y:S01]  /*2250*/  @P0 R2UR UR5, R0 ;  /* 0x00000000000502ca */ /* 0x000fe200000e0000 */
[----:B------:R-:W-:Y:S01]  /*2260*/  VIADD R0, R3, 0x90 ;  /* 0x0000009003007836 */ /* 0x000fe20000000000 */
[----:B------:R-:W-:Y:S02]  /*2270*/  @P0 SHF.R.U32.HI R4, RZ, 0x10, R5 ;  /* 0x00000010ff040819 */ /* 0x000fe40000011605 */
[----:B------:R-:W-:Y:S02]  /*2280*/  @P0 R2UR UR6, R2 ;  /* 0x00000000020602ca */ /* 0x000fe400000e0000 */
[----:B------:R-:W-:-:S02]  /*2290*/  PRMT R0, RZ, 0x654, R0 ;  /* 0x00000654ff007816 */ /* 0x000fc40000000000 */
[----:B------:R-:W-:Y:S02]  /*22a0*/  @P0 R2UR UR4, R4 ;  /* 0x00000000040402ca */ /* 0x000fe400000e0000 */
[----:B------:R1:W-:Y:S03]  /*22b0*/  SYNCS.ARRIVE.TRANS64.RED.A1T0 RZ, [R0+URZ], RZ ;  /* 0x000000ff00ff79a7 */ /* 0x0003e600081004ff */
[----:B------:R-:W-:-:S04]  /*22c0*/  @UP1 UMOV UR39, UR5 ;  /* 0x0000000500271c82 */ /* 0x000fc80008000000 */
[----:B------:R-:W-:-:S04]  /*22d0*/  @UP1 UMOV UR40, UR6 ;  /* 0x0000000600281c82 */ /* 0x000fc80008000000 */
[----:B------:R-:W-:Y:S01]  /*22e0*/  @UP1 UMOV UR36, UR4 ;  /* 0x0000000400241c82 */ /* 0x000fe20008000000 */
[----:B------:R-:W-:Y:S05]  /*22f0*/  BRA.U !UP0, `(.L_x_40) ;  /* 0x0000000108d47547 */ /* 0x000fea000b800000 */
[----:B------:R-:W2:Y:S01]  /*2300*/  LDCU.128 UR12, c[0x0][0xb10] ;  /* 0x00016200ff0c77ac */ /* 0x000ea20008000c00 */
[----:B------:R-:W3:Y:S01]  /*2310*/  LDCU UR22, c[0x0][0xb20] ;  /* 0x00016400ff1677ac */ /* 0x000ee20008000800 */
[----:B------:R-:W4:Y:S01]  /*2320*/  LDCU UR20, c[0x0][0xb0c] ;  /* 0x00016180ff1477ac */ /* 0x000f220008000800 */
[----:B------:R-:W1:Y:S01]  /*2330*/  LDCU.64 UR8, c[0x0][0xb28] ;  /* 0x00016500ff0877ac */ /* 0x000e620008000a00 */
[----:B------:R-:W-:Y:S02]  /*2340*/  UISETP.NE.AND UP3, UPT, UR42, 0x1, UPT ;  /* 0x000000012a00788c */ /* 0x000fe4000bf65270 */
[----:B--2---:R-:W-:Y:S02]  /*2350*/  UIMAD.WIDE.U32 UR10, UR41, UR15, URZ ;  /* 0x0000000f290a72a5 */ /* 0x004fe4000f8e00ff */
[----:B------:R-:W-:Y:S02]  /*2360*/  UIMAD.WIDE.U32 UR4, UR43, UR12, URZ ;  /* 0x0000000c2b0472a5 */ /* 0x000fe4000f8e00ff */
[----:B------:R-:W-:-:S02]  /*2370*/  UISETP.NE.AND UP0, UPT, UR14, 0x1, UPT ;  /* 0x000000010e00788c */ /* 0x000fc4000bf05270 */
[----:B------:R-:W-:Y:S01]  /*2380*/  UIMAD.WIDE.U32 UR18, UR39, UR15, URZ ;  /* 0x0000000f271272a5 */ /* 0x000fe2000f8e00ff */
[----:B------:R-:W-:Y:S02]  /*2390*/  UMOV UR10, UR11 ;  /* 0x0000000b000a7c82 */ /* 0x000fe40008000000 */
[----:B------:R-:W-:Y:S01]  /*23a0*/  UMOV UR4, UR5 ;  /* 0x0000000500047c82 */ /* 0x000fe20008000000 */
[----:B---3--:R-:W-:Y:S02]  /*23b0*/  USHF.R.U32.HI UR10, URZ, UR22, UR10 ;  /* 0x00000016ff0a7299 */ /* 0x008fe4000801160a */
[----:B----4-:R-:W-:Y:S02]  /*23c0*/  UISETP.NE.AND UP2, UPT, UR20, 0x1, UPT ;  /* 0x000000011400788c */ /* 0x010fe4000bf45270 */
[----:B------:R-:W-:Y:S02]  /*23d0*/  USHF.R.U32.HI UR4, URZ, UR13, UR4 ;  /* 0x0000000dff047299 */ /* 0x000fe40008011604 */
[----:B------:R-:W-:-:S02]  /*23e0*/  USEL UR5, UR41, UR10, !UP0 ;  /* 0x0000000a29057287 */ /* 0x000fc4000c000000 */
[----:B------:R-:W-:Y:S02]  /*23f0*/  USEL UR6, UR43, UR4, !UP2 ;  /* 0x000000042b067287 */ /* 0x000fe4000d000000 */
[----:B-1----:R-:W-:Y:S01]  /*2400*/  UIMAD.WIDE.U32 UR10, UR5, UR8, URZ ;  /* 0x00000008050a72a5 */ /* 0x002fe2000f8e00ff */
[----:B------:R-:W-:Y:S01]  /*2410*/  UMOV UR4, UR19 ;  /* 0x0000001300047c82 */ /* 0x000fe20008000000 */
[----:B------:R-:W-:Y:S02]  /*2420*/  UIMAD.WIDE.U32 UR16, UR40, UR12, URZ ;  /* 0x0000000c281072a5 */ /* 0x000fe4000f8e00ff */
[----:B------:R-:W-:-:S03]  /*2430*/  UIMAD.WIDE.U32 UR18, UR6, UR8, URZ ;  /* 0x00000008061272a5 */ /* 0x000fc6000f8e00ff */
[----:B------:R-:W-:Y:S01]  /*2440*/  UMOV UR10, UR11 ;  /* 0x0000000b000a7c82 */ /* 0x000fe20008000000 */
[----:B------:R-:W-:Y:S02]  /*2450*/  USHF.R.U32.HI UR4, URZ, UR22, UR4 ;  /* 0x00000016ff047299 */ /* 0x000fe40008011604 */
[----:B------:R-:W-:Y:S01]  /*2460*/  @UP3 USHF.R.U32.HI UR5, URZ, UR9, UR10 ;  /* 0x00000009ff053299 */ /* 0x000fe2000801160a */
[----:B------:R-:W-:Y:S01]  /*2470*/  UMOV UR16, UR17 ;  /* 0x0000001100107c82 */ /* 0x000fe20008000000 */
[----:B------:R-:W-:Y:S01]  /*2480*/  UMOV UR18, UR19 ;  /* 0x0000001300127c82 */ /* 0x000fe20008000000 */
[----:B------:R-:W-:Y:S02]  /*2490*/  USHF.R.U32.HI UR13, URZ, UR13, UR16 ;  /* 0x0000000dff0d7299 */ /* 0x000fe40008011610 */
[----:B------:R-:W-:Y:S02]  /*24a0*/  USEL UR4, UR39, UR4, !UP0 ;  /* 0x0000000427047287 */ /* 0x000fe4000c000000 */
[----:B------:R-:W-:-:S02]  /*24b0*/  @UP3 USHF.R.U32.HI UR6, URZ, UR9, UR18 ;  /* 0x00000009ff063299 */ /* 0x000fc40008011612 */
[----:B------:R-:W-:Y:S02]  /*24c0*/  UIMAD UR10, UR42, UR5, URZ ;  /* 0x000000052a0a72a4 */ /* 0x000fe4000f8e02ff */
[----:B------:R-:W-:Y:S02]  /*24d0*/  USEL UR5, UR40, UR13, !UP2 ;  /* 0x0000000d28057287 */ /* 0x000fe4000d000000 */
[----:B------:R-:W-:Y:S02]  /*24e0*/  UIMAD UR12, UR42, UR6, URZ ;  /* 0x000000062a0c72a4 */ /* 0x000fe4000f8e02ff */
[----:B------:R-:W-:Y:S02]  /*24f0*/  UISETP.GE.AND UP0, UPT, UR4, UR10, UPT ;  /* 0x0000000a0400728c */ /* 0x000fe4000bf06270 */
[----:B------:R-:W-:Y:S02]  /*2500*/  UIMAD.WIDE.U32 UR10, UR4, UR8, URZ ;  /* 0x00000008040a72a5 */ /* 0x000fe4000f8e00ff */
[----:B------:R-:W-:-:S02]  /*2510*/  UISETP.GE.OR UP0, UPT, UR5, UR12, UP0 ;  /* 0x0000000c0500728c */ /* 0x000fc40008706670 */
        /* <DEDUP_REMOVED lines=19> */
.L_x_40:
[----:B------:R-:W2:Y:S02]  /*2650*/  LDCU UR4, c[0x0][0xb30] ;  /* 0x00016600ff0477ac */ /* 0x000ea40008000800 */
[----:B--2---:R-:W-:-:S09]  /*2660*/  UISETP.NE.AND UP0, UPT, UR4, 0x1, UPT ;  /* 0x000000010400788c */ /* 0x004fd2000bf05270 */
[----:B------:R-:W-:Y:S05]  /*2670*/  BRA.U UP0, `(.L_x_41) ;  /* 0x0000000100447547 */ /* 0x000fea000b800000 */
        /* <DEDUP_REMOVED lines=17> */
.L_x_41:
[----:B------:R-:W-:Y:S01]  /*2790*/  VIADD R11, R11, 0x1 ;  /* 0x000000010b0b7836 */ /* 0x000fe20000000000 */
[----:B------:R-:W-:Y:S01]  /*27a0*/  PLOP3.LUT P1, PT, PT, PT, PT, 0x80, 0x8 ;  /* 0x000000000008781c */ /* 0x000fe20003f2f070 */
[----:B------:R-:W-:Y:S02]  /*27b0*/  UIADD3 UR16, UPT, UPT, UR40, UR59, URZ ;  /* 0x0000003b28107290 */ /* 0x000fe4000fffe0ff */
[----:B------:R-:W-:Y:S01]  /*27c0*/  UIADD3 UR20, UPT, UPT, UR39, UR62, URZ ;  /* 0x0000003e27147290 */ /* 0x000fe2000fffe0ff */
[----:B------:R-:W-:-:S04]  /*27d0*/  ISETP.NE.AND P0, PT, R11, 0x2, PT ;  /* 0x000000020b00780c */ /* 0x000fc80003f05270 */
[----:B------:R-:W-:Y:S02]  /*27e0*/  SEL R3, RZ, 0x1, P0 ;  /* 0x00000001ff037807 */ /* 0x000fe40000000000 */
[----:B------:R-:W-:Y:S02]  /*27f0*/  SEL R11, R11, RZ, P0 ;  /* 0x000000ff0b0b7207 */ /* 0x000fe40000000000 */
[----:B------:R-:W-:Y:S01]  /*2800*/  LOP3.LUT R10, R10, R3, RZ, 0x3c, !PT ;  /* 0x000000030a0a7212 */ /* 0x000fe200078e3cff */
[----:B------:R-:W-:Y:S06]  /*2810*/  BRA.U UP1, `(.L_x_42) ;  /* 0xfffffff101547547 */ /* 0x000fec000b83ffff */
[----:B------:R-:W-:Y:S01]  /*2820*/  UIADD3 UR21, UPT, UPT, UR21, 0x28, URZ ;  /* 0x0000002815157890 */ /* 0x000fe2000fffe0ff */
[----:B------:R-:W-:-:S03]  /*2830*/  SHF.L.U32 R3, R12, 0x1f, RZ ;  /* 0x0000001f0c037819 */ /* 0x000fc600000006ff */
[----:B------:R-:W-:-:S09]  /*2840*/  ULEA UR4, UR7, UR21, 0x3 ;  /* 0x0000001507047291 */ /* 0x000fd2000f8e18ff */
[----:B------:R-:W2:Y:S02]  /*2850*/  SYNCS.PHASECHK.TRANS64.TRYWAIT P0, [UR4], R3 ;  /* 0x00000003ff0075a7 */ /* 0x000ea40008001104 */
[----:B--2---:R-:W-:Y:S05]  /*2860*/  @!P0 BRA `(.L_x_43) ;  /* 0x0000005000988947 */ /* 0x004fea0003800000 */
.L_x_118:
[----:B------:R-:W-:-:S04]  /*2870*/  UIADD3 UR4, UPT, UPT, UR7, 0x1, URZ ;  /* 0x0000000107047890 */ /* 0x000fc8000fffe0ff */
[----:B------:R-:W-:-:S04]  /*2880*/  UISETP.NE.AND UP0, UPT, UR4, 0x5, UPT ;  /* 0x000000050400788c */ /* 0x000fc8000bf05270 */
[----:B------:R-:W-:Y:S02]  /*2890*/  USEL UR6, URZ, 0x1, UP0 ;  /* 0x00000001ff067887 */ /* 0x000fe40008000000 */
[----:B------:R-:W-:-:S04]  /*28a0*/  USEL UR4, UR4, URZ, UP0 ;  /* 0x000000ff04047287 */ /* 0x000fc80008000000 */
[----:B------:R-:W-:Y:S01]  /*28b0*/  ULEA UR5, UR4, UR21, 0x3 ;  /* 0x0000001504057291 */ /* 0x000fe2000f8e18ff */
[----:B------:R-:W-:-:S04]  /*28c0*/  LOP3.LUT R2, R12, UR6, RZ, 0x3c, !PT ;  /* 0x000000060c027c12 */ /* 0x000fc8000f8e3cff */
[----:B-1----:R-:W-:-:S04]  /*28d0*/  SHF.L.U32 R3, R2, 0x1f, RZ ;  /* 0x0000001f02037819 */ /* 0x002fc800000006ff */
[----:B------:R-:W1:Y:S02]  /*28e0*/  SYNCS.PHASECHK.TRANS64.TRYWAIT P0, [UR5], R3 ;  /* 0x00000003ff0075a7 */ /* 0x000e640008001105 */
[----:B-1----:R-:W-:Y:S05]  /*28f0*/  @!P0 BRA `(.L_x_44) ;  /* 0x00000050008c8947 */ /* 0x002fea0003800000 */
.L_x_120:
        /* <DEDUP_REMOVED lines=9> */
.L_x_122:
        /* <DEDUP_REMOVED lines=9> */
.L_x_124:
[----:B------:R-:W-:-:S04]  /*2a20*/  UIADD3 UR4, UPT, UPT, UR4, 0x1, URZ ;  /* 0x0000000104047890 */ /* 0x000fc8000fffe0ff */
[----:B------:R-:W-:-:S04]  /*2a30*/  UISETP.NE.AND UP0, UPT, UR4, 0x5, UPT ;  /* 0x000000050400788c */ /* 0x000fc8000bf05270 */
[----:B------:R-:W-:Y:S02]  /*2a40*/  USEL UR5, URZ, 0x1, UP0 ;  /* 0x00000001ff057887 */ /* 0x000fe40008000000 */
[----:B------:R-:W-:-:S04]  /*2a50*/  USEL UR4, UR4, URZ, UP0 ;  /* 0x000000ff04047287 */ /* 0x000fc80008000000 */
[----:B------:R-:W-:Y:S01]  /*2a60*/  ULEA UR4, UR4, UR21, 0x3 ;  /* 0x0000001504047291 */ /* 0x000fe2000f8e18ff */
[----:B-1----:R-:W-:-:S04]  /*2a70*/  LOP3.LUT R3, R2, UR5, RZ, 0x3c, !PT ;  /* 0x0000000502037c12 */ /* 0x002fc8000f8e3cff */
[----:B------:R-:W-:Y:S01]  /*2a80*/  SHF.L.U32 R3, R3, 0x1f, RZ ;  /* 0x0000001f03037819 */ /* 0x000fe200000006ff */
[----:B------:R-:W-:-:S07]  /*2a90*/  IMAD.U32 R0, RZ, RZ, UR4 ;  /* 0x00000004ff007e24 */ /* 0x000fce000f8e00ff */
.L_x_47:
[----:B-1----:R1:W2:Y:S02]  /*2aa0*/  SYNCS.PHASECHK.TRANS64.TRYWAIT P0, [R0+URZ], R3 ;  /* 0x00000003000075a7 */ /* 0x0022a400080011ff */
[----:B--2---:R-:W-:Y:S05]  /*2ab0*/  @!P0 NANOSLEEP.SYNCS 0x989680 ;  /* 0x009896800000895d */ /* 0x004fea0003900000 */
[----:B------:R-:W2:Y:S02]  /*2ac0*/  @!P0 SYNCS.PHASECHK.TRANS64 P0, [R0+URZ], R3 ;  /* 0x00000003000085a7 */ /* 0x000ea400080010ff */
[----:B--2---:R-:W-:Y:S05]  /*2ad0*/  @P0 EXIT ;  /* 0x000000000000094d */ /* 0x004fea0003800000 */
[----:B------:R-:W-:Y:S05]  /*2ae0*/  BRA `(.L_x_47) ;  /* 0xfffffffc00ec7947 */ /* 0x000fea000383ffff */
.L_x_22:
[----:B------:R-:W2:Y:S02]  /*2af0*/  S2UR UR4, SR_CgaCtaId ;  /* 0x00000000000479c3 */ /* 0x000ea40000008800 */
[----:B--2---:R-:W-:-:S04]  /*2b00*/  UISETP.NE.AND UP0, UPT, UR4, URZ, UPT ;  /* 0x000000ff0400728c */ /* 0x004fc8000bf05270 */
[----:B------:R-:W-:-:S09]  /*2b10*/  UISETP.NE.OR UP0, UPT, UR17, 0x1, UP0 ;  /* 0x000000011100788c */ /* 0x000fd20008705670 */
[----:B------:R-:W-:Y:S05]  /*2b20*/  BRA.U UP0, `(.L_x_48) ;  /* 0x00000005004c7547 */ /* 0x000fea000b800000 */
[----:B------:R-:W2:Y:S01]  /*2b30*/  S2UR UR5, SR_CgaCtaId ;  /* 0x00000000000579c3 */ /* 0x000ea20000008800 */
[----:B------:R-:W-:Y:S01]  /*2b40*/  UMOV UR4, 0x400 ;  /* 0x0000040000047882 */ /* 0x000fe20000000000 */
[----:B------:R-:W-:Y:S01]  /*2b50*/  ISETP.GE.U32.AND P2, PT, R0, 0x4, PT ;  /* 0x000000040000780c */ /* 0x000fe20003f46070 */
[----:B------:R-:W-:Y:S01]  /*2b60*/  IMAD.MOV.U32 R12, RZ, RZ, 0x1 ;  /* 0x00000001ff0c7424 */ /* 0x000fe200078e00ff */
[----:B------:R-:W-:Y:S02]  /*2b70*/  CS2R R10, SRZ ;  /* 0x00000000000a7805 */ /* 0x000fe4000001ff00 */
[----:B------:R-:W-:Y:S01]  /*2b80*/  CS2R R8, SRZ ;  /* 0x0000000000087805 */ /* 0x000fe2000001ff00 */
[----:B--2---:R-:W-:-:S03]  /*2b90*/  ULEA UR6, UR5, UR4, 0x18 ;  /* 0x0000000405067291 */ /* 0x004fc6000f8ec0ff */
[----:B------:R-:W-:-:S09]  /*2ba0*/  UMOV UR5, URZ ;  /* 0x000000ff00057c82 */ /* 0x000fd20008000000 */
.L_x_52:
[----:B------:R-:W-:Y:S02]  /*2bb0*/  LEA R2, R8, UR6, 0x3 ;  /* 0x0000000608027c11 */ /* 0x000fe4000f8e18ff */
[----:B------:R-:W-:-:S03]  /*2bc0*/  SHF.L.U32 R5, R9, 0x1f, RZ ;  /* 0x0000001f09057819 */ /* 0x000fc600000006ff */
[----:B------:R-:W-:Y:S01]  /*2bd0*/  VIADD R4, R2, 0xf0 ;  /* 0x000000f002047836 */ /* 0x000fe20000000000 */
[----:B------:R-:W2:Y:S02]  /*2be0*/  SYNCS.PHASECHK.TRANS64.TRYWAIT P0, [R2+URZ+0xe0], R5 ;  /* 0x0000e005020075a7 */ /* 0x000ea400080011ff */
[----:B--2---:R-:W-:Y:S05]  /*2bf0*/  @!P0 BRA `(.L_x_49) ;  /* 0x0000005000148947 */ /* 0x004fea0003800000 */
.L_x_125:
[----:B------:R-:W-:Y:S01]  /*2c00*/  ULEA UR4, UR5, UR6, 0x3 ;  /* 0x0000000605047291 */ /* 0x000fe2000f8e18ff */
[----:B------:R-:W-:Y:S02]  /*2c10*/  PRMT R4, RZ, 0x654, R4 ;  /* 0x00000654ff047816 */ /* 0x000fe40000000004 */
[----:B--2---:R-:W-:Y:S01]  /*2c20*/  SHF.L.U32 R5, R12, 0x1f, RZ ;  /* 0x0000001f0c057819 */ /* 0x004fe200000006ff */
[----:B------:R-:W-:Y:S01]  /*2c30*/  UIADD3 UR7, UPT, UPT, UR4, 0x80, URZ ;  /* 0x0000008004077890 */ /* 0x000fe2000fffe0ff */
[----:B------:R2:W-:Y:S05]  /*2c40*/  SYNCS.ARRIVE.TRANS64.RED.A1T0 RZ, [R4+URZ], RZ ;  /* 0x000000ff04ff79a7 */ /* 0x0005ea00081004ff */
[----:B------:R-:W-:Y:S01]  /*2c50*/  IMAD.U32 R7, RZ, RZ, UR7 ;  /* 0x00000007ff077e24 */ /* 0x000fe2000f8e00ff */
[----:B------:R-:W3:Y:S04]  /*2c60*/  SYNCS.PHASECHK.TRANS64.TRYWAIT P0, [UR4+0x90], R5 ;  /* 0x00009005ff0075a7 */ /* 0x000ee80008001104 */
[----:B------:R-:W-:Y:S01]  /*2c70*/  PRMT R6, R0, 0x654, R7 ;  /* 0x0000065400067816 */ /* 0x000fe20000000007 */
[----:B--2---:R-:W-:Y:S01]  /*2c80*/  @!P2 IMAD.MOV.U32 R4, RZ, RZ, 0x10 ;  /* 0x00000010ff04a424 */ /* 0x004fe200078e00ff */
[----:B---3--:R-:W-:Y:S06]  /*2c90*/  @!P0 BRA `(.L_x_50) ;  /* 0x0000005000008947 */ /* 0x008fec0003800000 */
.L_x_127:
[----:B------:R-:W-:Y:S01]  /*2ca0*/  ULEA UR8, UR5, UR6, 0x4 ;  /* 0x0000000605087291 */ /* 0x000fe2000f8e20ff */
[----:B------:R-:W-:Y:S01]  /*2cb0*/  SEL R3, R6, R3, !P2 ;  /* 0x0000000306037207 */ /* 0x000fe20005000000 */
[----:B------:R-:W-:Y:S01]  /*2cc0*/  UIADD3 UR9, UPT, UPT, UR4, 0x80, URZ ;  /* 0x0000008004097890 */ /* 0x000fe2000fffe0ff */
[----:B--2---:R-:W-:Y:S01]  /*2cd0*/  LEA R2, R11, UR6, 0x3 ;  /* 0x000000060b027c11 */ /* 0x004fe2000f8e18ff */
[----:B------:R-:W-:Y:S01]  /*2ce0*/  UIADD3 UR8, UPT, UPT, UR8, 0x110, URZ ;  /* 0x0000011008087890 */ /* 0x000fe2000fffe0ff */
[----:B------:R-:W-:Y:S01]  /*2cf0*/  SHF.L.U32 R5, R10, 0x1f, RZ ;  /* 0x0000001f0a057819 */ /* 0x000fe200000006ff */
[----:B------:R2:W-:Y:S01]  /*2d00*/  @!P2 SYNCS.ARRIVE.TRANS64.RED RZ, [R3+URZ], R4 ;  /* 0x0000000403ffa9a7 */ /* 0x0005e200080004ff */
[----:B------:R-:W-:Y:S01]  /*2d10*/  UIADD3 UR4, UPT, UPT, UR5, 0x1, URZ ;  /* 0x0000000105047890 */ /* 0x000fe2000fffe0ff */
[----:B------:R-:W-:-:S03]  /*2d20*/  VIADD R8, R8, 0x1 ;  /* 0x0000000108087836 */ /* 0x000fc60000000000 */
[----:B------:R-:W-:Y:S02]  /*2d30*/  UISETP.NE.AND UP0, UPT, UR4, 0x2, UPT ;  /* 0x000000020400788c */ /* 0x000fe4000bf05270 */
[----:B------:R-:W-:Y:S06]  /*2d40*/  UGETNEXTWORKID.BROADCAST [UR8], [UR9] ;  /* 0x00000000080073ca */ /* 0x000fec0008000100 */
[----:B------:R-:W-:Y:S01]  /*2d50*/  USEL UR7, URZ, 0x1, UP0 ;  /* 0x00000001ff077887 */ /* 0x000fe20008000000 */
[----:B------:R-:W-:Y:S01]  /*2d60*/  ISETP.NE.AND P0, PT, R8, 0x2, PT ;  /* 0x000000020800780c */ /* 0x000fe20003f05270 */
[----:B------:R-:W-:Y:S01]  /*2d70*/  USEL UR5, UR4, URZ, UP0 ;  /* 0x000000ff04057287 */ /* 0x000fe20008000000 */
[----:B------:R-:W3:Y:S03]  /*2d80*/  SYNCS.PHASECHK.TRANS64.TRYWAIT P1, [R2+URZ+0x80], R5 ;  /* 0x00008005020075a7 */ /* 0x000ee600080211ff */
[----:B------:R-:W-:Y:S01]  /*2d90*/  LOP3.LUT R12, R12, UR7, RZ, 0x3c, !PT ;  /* 0x000000070c0c7c12 */ /* 0x000fe2000f8e3cff */
[----:B--23--:R-:W-:Y:S07]  /*2da0*/  @!P1 BRA `(.L_x_51) ;  /* 0x0000004c00d49947 */ /* 0x00cfee0003800000 */
.L_x_128:
[C---:B------:R-:W-:Y:S01]  /*2db0*/  LEA R4, R11.reuse, UR6, 0x4 ;  /* 0x000000060b047c11 */ /* 0x040fe2000f8e20ff */
[----:B--2---:R-:W-:Y:S01]  /*2dc0*/  VIADD R2, R2, 0x90 ;  /* 0x0000009002027836 */ /* 0x004fe20000000000 */
[----:B------:R-:W-:Y:S01]  /*2dd0*/  SEL R8, R8, RZ, P0 ;  /* 0x000000ff08087207 */ /* 0x000fe20000000000 */
[----:B------:R-:W-:-:S03]  /*2de0*/  VIADD R11, R11, 0x1 ;  /* 0x000000010b0b7836 */ /* 0x000fc60000000000 */
[----:B------:R-:W2:Y:S01]  /*2df0*/  LDS.128 R4, [R4+0x110] ;  /* 0x0001100004047984 */ /* 0x000ea20000000c00 */
[----:B------:R-:W-:Y:S02]  /*2e00*/  PRMT R2, RZ, 0x654, R2 ;  /* 0x00000654ff027816 */ /* 0x000fe40000000002 */
[C---:B------:R-:W-:Y:S01]  /*2e10*/  ISETP.NE.AND P1, PT, R11.reuse, 0x2, PT ;  /* 0x000000020b00780c */ /* 0x040fe20003f25270 */
[----:B------:R-:W-:Y:S01]  /*2e20*/  @!PT LDS RZ, [RZ] ;  /* 0x00000000fffff984 */ /* 0x000fe20000000800 */
[----:B------:R-:W-:Y:S01]  /*2e30*/  @!PT LDS RZ, [RZ] ;  /* 0x00000000fffff984 */ /* 0x000fe20000000800 */
[----:B------:R-:W-:Y:S01]  /*2e40*/  @!PT LDS RZ, [RZ] ;  /* 0x00000000fffff984 */ /* 0x000fe20000000800 */
[----:B------:R-:W-:Y:S01]  /*2e50*/  @!PT LDS RZ, [RZ] ;  /* 0x00000000fffff984 */ /* 0x000fe20000000800 */
[----:B------:R3:W-:Y:S06]  /*2e60*/  MEMBAR.ALL.CTA ;  /* 0x0000000000007992 */ /* 0x0007ec0000008000 */
[----:B---3--:R-:W3:Y:S01]  /*2e70*/  FENCE.VIEW.ASYNC.S ;  /* 0x00000000000073c6 */ /* 0x008ee20000000000 */
[----:B------:R-:W-:Y:S01]  /*2e80*/  SEL R11, R11, RZ, P1 ;  /* 0x000000ff0b0b7207 */ /* 0x000fe20000800000 */
[----:B---3--:R3:W-:Y:S01]  /*2e90*/  SYNCS.ARRIVE.TRANS64.RED.A1T0 RZ, [R2+URZ], RZ ;  /* 0x000000ff02ff79a7 */ /* 0x0087e200081004ff */
[----:B--2---:R-:W-:-:S02]  /*2ea0*/  LOP3.LUT P3, RZ, R6, 0x1, RZ, 0xc0, !PT ;  /* 0x0000000106ff7812 */ /* 0x004fc4000786c0ff */
[----:B------:R-:W-:-:S04]  /*2eb0*/  SEL R5, RZ, 0x1, P1 ;  /* 0x00000001ff057807 */ /* 0x000fc80000800000 */
[----:B------:R-:W-:Y:S02]  /*2ec0*/  LOP3.LUT R10, R10, R5, RZ, 0x3c, !PT ;  /* 0x000000050a0a7212 */ /* 0x000fe400078e3cff */
[----:B---3--:R-:W-:-:S04]  /*2ed0*/  SEL R2, RZ, 0x1, P0 ;  /* 0x00000001ff027807 */ /* 0x008fc80000000000 */
[----:B------:R-:W-:Y:S01]  /*2ee0*/  LOP3.LUT R9, R9, R2, RZ, 0x3c, !PT ;  /* 0x0000000209097212 */ /* 0x000fe200078e3cff */
[----:B------:R-:W-:Y:S06]  /*2ef0*/  @P3 BRA `(.L_x_52) ;  /* 0xfffffffc002c3947 */ /* 0x000fec000383ffff */
[----:B------:R-:W-:Y:S01]  /*2f00*/  ULEA UR4, UR5, UR6, 0x3 ;  /* 0x0000000605047291 */ /* 0x000fe2000f8e18ff */
[----:B------:R-:W-:-:S08]  /*2f10*/  SHF.L.U32 R3, R12, 0x1f, RZ ;  /* 0x0000001f0c037819 */ /* 0x000fd000000006ff */
[----:B------:R-:W2:Y:S02]  /*2f20*/  SYNCS.PHASECHK.TRANS64 P0, [UR4+0x90], R3 ;  /* 0x00009003ff0075a7 */ /* 0x000ea40008001004 */
[----:B--2---:R-:W-:Y:S05]  /*2f30*/  @P0 BRA `(.L_x_53) ;  /* 0x0000000000080947 */ /* 0x004fea0003800000 */
[----:B------:R-:W2:Y:S02]  /*2f40*/  SYNCS.PHASECHK.TRANS64.TRYWAIT P0, [UR4+0x90], R3 ;  /* 0x00009003ff0075a7 */ /* 0x000ea40008001104 */
[----:B--2---:R-:W-:Y:S05]  /*2f50*/  @!P0 BRA `(.L_x_54) ;  /* 0x0000004c007c8947 */ /* 0x004fea0003800000 */
.L_x_53:
[----:B------:R-:W-:-:S04]  /*2f60*/  UIADD3 UR7, UPT, UPT, UR5, 0x1, URZ ;  /* 0x0000000105077890 */ /* 0x000fc8000fffe0ff */
[----:B------:R-:W-:-:S04]  /*2f70*/  UISETP.NE.AND UP0, UPT, UR7, 0x2, UPT ;  /* 0x000000020700788c */ /* 0x000fc8000bf05270 */
[----:B------:R-:W-:Y:S02]  /*2f80*/  USEL UR8, URZ, 0x1, UP0 ;  /* 0x00000001ff087887 */ /* 0x000fe40008000000 */
[----:B------:R-:W-:-:S04]  /*2f90*/  USEL UR7, UR7, URZ, UP0 ;  /* 0x000000ff07077287 */ /* 0x000fc80008000000 */
[----:B------:R-:W-:Y:S01]  /*2fa0*/  ULEA UR7, UR7, UR6, 0x3 ;  /* 0x0000000607077291 */ /* 0x000fe2000f8e18ff */
[----:B--2---:R-:W-:-:S04]  /*2fb0*/  LOP3.LUT R3, R12, UR8, RZ, 0x3c, !PT ;  /* 0x000000080c037c12 */ /* 0x004fc8000f8e3cff */
[----:B------:R-:W-:-:S04]  /*2fc0*/  SHF.L.U32 R0, R3, 0x1f, RZ ;  /* 0x0000001f03007819 */ /* 0x000fc800000006ff */
[----:B------:R-:W2:Y:S02]  /*2fd0*/  SYNCS.PHASECHK.TRANS64 P0, [UR7+0x90], R0 ;  /* 0x00009000ff0075a7 */ /* 0x000ea40008001007 */
[----:B-12---:R-:W-:Y:S05]  /*2fe0*/  @P0 EXIT ;  /* 0x000000000000094d */ /* 0x006fea0003800000 */
[----:B------:R-:W-:Y:S02]  /*2ff0*/  SHF.L.U32 R3, R3, 0x1f, RZ ;  /* 0x0000001f03037819 */ /* 0x000fe400000006ff */
[----:B------:R-:W-:-:S07]  /*3000*/  MOV R0, UR7 ;  /* 0x0000000700007c02 */ /* 0x000fce0008000f00 */
.L_x_55:
[----:B-1----:R1:W2:Y:S02]  /*3010*/  SYNCS.PHASECHK.TRANS64.TRYWAIT P0, [R0+URZ+0x90], R3 ;  /* 0x00009003000075a7 */ /* 0x0022a400080011ff */
[----:B--2---:R-:W-:Y:S05]  /*3020*/  @!P0 NANOSLEEP.SYNCS 0x989680 ;  /* 0x009896800000895d */ /* 0x004fea0003900000 */
[----:B------:R-:W2:Y:S02]  /*3030*/  @!P0 SYNCS.PHASECHK.TRANS64 P0, [R0+URZ+0x90], R3 ;  /* 0x00009003000085a7 */ /* 0x000ea400080010ff */
[----:B--2---:R-:W-:Y:S05]  /*3040*/  @P0 EXIT ;  /* 0x000000000000094d */ /* 0x004fea0003800000 */
[----:B------:R-:W-:Y:S05]  /*3050*/  BRA `(.L_x_55) ;  /* 0xfffffffc00ec7947 */ /* 0x000fea000383ffff */
.L_x_48:
[----:B------:R-:W-:Y:S05]  /*3060*/  BRA.U UP4, `(.L_x_56) ;  /* 0x0000000d04a07547 */ /* 0x000fea000b800000 */
[----:B------:R-:W2:Y:S01]  /*3070*/  S2UR UR7, SR_CgaCtaId ;  /* 0x00000000000779c3 */ /* 0x000ea20000008800 */
[----:B------:R-:W-:Y:S01]  /*3080*/  UMOV UR4, 0x40 ;  /* 0x0000004000047882 */ /* 0x000fe20000000000 */
[----:B------:R-:W-:Y:S01]  /*3090*/  NOP ;  /* 0x0000000000007918 */ /* 0x000fe20000000000 */
[----:B------:R-:W-:Y:S01]  /*30a0*/  UMOV UR6, 0x400 ;  /* 0x0000040000067882 */ /* 0x000fe20000000000 */
[----:B--2---:R-:W-:Y:S02]  /*30b0*/  ULEA UR5, UR7, UR4, 0x18 ;  /* 0x0000000407057291 */ /* 0x004fe4000f8ec0ff */
[----:B------:R-:W-:-:S07]  /*30c0*/  ULEA UR6, UR7, UR6, 0x18 ;  /* 0x0000000607067291 */ /* 0x000fce000f8ec0ff */
[----:B------:R-:W2:Y:S02]  /*30d0*/  LDS.U8 R0, [UR5+0x1c] ;  /* 0x00001c05ff007984 */ /* 0x000ea40008000000 */
[----:B--2---:R-:W-:-:S13]  /*30e0*/  ISETP.NE.AND P0, PT, R0, RZ, PT ;  /* 0x000000ff0000720c */ /* 0x004fda0003f05270 */
[----:B------:R-:W-:Y:S05]  /*30f0*/  @P0 BRA `(.L_x_57) ;  /* 0x0000000000580947 */ /* 0x000fea0003800000 */
[----:B------:R-:W-:-:S13]  /*3100*/  ELECT P0, URZ, PT ;  /* 0x0000000000ff782f */ /* 0x000fda0003800000 */
[----:B------:R-:W-:Y:S05]  /*3110*/  @!P0 BRA `(.L_x_58) ;  /* 0x0000000000608947 */ /* 0x000fea0003800000 */
[----:B------:R-:W-:Y:S01]  /*3120*/  UMOV UR4, 0x10 ;  /* 0x0000001000047882 */ /* 0x000fe20000000000 */
[----:B------:R-:W-:Y:S01]  /*3130*/  HFMA2 R0, -RZ, RZ, 0, 5.9604644775390625e-08 ;  /* 0x00000001ff007431 */ /* 0x000fe200000001ff */
[----:B------:R-:W-:-:S03]  /*3140*/  MOV R3, 0xffff ;  /* 0x0000ffff00037802 */ /* 0x000fc60000000f00 */
[----:B------:R-:W-:Y:S04]  /*3150*/  DEPBAR.LE SB2, 0x36 ;  /* 0x0000ad800000791a */ /* 0x000fe80000000000 */
[----:B------:R-:W2:Y:S02]  /*3160*/  UTCATOMSWS.FIND_AND_SET.ALIGN UP0, UR4, UR4 ;  /* 0x00000004000475e3 */ /* 0x000ea40008000800 */
[----:B--2---:R-:W-:Y:S01]  /*3170*/  MOV R4, UR4 ;  /* 0x0000000400047c02 */ /* 0x004fe20008000f00 */
[----:B------:R-:W-:Y:S06]  /*3180*/  BRA.U UP0, `(.L_x_59) ;  /* 0x0000000100187547 */ /* 0x000fec000b800000 */
.L_x_60:
[----:B------:R-:W-:Y:S05]  /*3190*/  NANOSLEEP 0x64 ;  /* 0x000000640000795d */ /* 0x000fea0003800000 */
[----:B------:R-:W-:-:S05]  /*31a0*/  UMOV UR4, 0x10 ;  /* 0x0000001000047882 */ /* 0x000fca0000000000 */
[----:B------:R-:W-:Y:S04]  /*31b0*/  DEPBAR.LE SB2, 0x36 ;  /* 0x0000ad800000791a */ /* 0x000fe80000000000 */
[----:B------:R-:W2:Y:S02]  /*31c0*/  UTCATOMSWS.FIND_AND_SET.ALIGN UP0, UR4, UR4 ;  /* 0x00000004000475e3 */ /* 0x000ea40008000800 */
[----:B--2---:R-:W-:Y:S01]  /*31d0*/  MOV R4, UR4 ;  /* 0x0000000400047c02 */ /* 0x004fe20008000f00 */
[----:B------:R-:W-:Y:S05]  /*31e0*/  BRA.U !UP0, `(.L_x_60) ;  /* 0xfffffffd08e87547 */ /* 0x000fea000b83ffff */
.L_x_59:
[-C--:B------:R-:W-:Y:S02]  /*31f0*/  SHF.L.U32 R3, R3, R4.reuse, RZ ;  /* 0x0000000403037219 */ /* 0x080fe400000006ff */
[----:B------:R-:W-:Y:S01]  /*3200*/  SHF.L.U32 R0, R0, R4, RZ ;  /* 0x0000000400007219 */ /* 0x000fe200000006ff */
[----:B------:R-:W-:Y:S02]  /*3210*/  IMAD.SHL.U32 R4, R4, 0x20, RZ ;  /* 0x0000002004047824 */ /* 0x000fe400078e00ff */
[----:B------:R2:W-:Y:S04]  /*3220*/  ATOMS.OR RZ, [UR5+0x14], R3 ;  /* 0x00001403ffff798c */ /* 0x0005e8000b000005 */
[----:B------:R2:W-:Y:S04]  /*3230*/  ATOMS.OR RZ, [UR5+0x18], R0 ;  /* 0x00001800ffff798c */ /* 0x0005e8000b000005 */
[----:B------:R2:W-:Y:S01]  /*3240*/  STS [UR6+0x130], R4 ;  /* 0x00013004ff007988 */ /* 0x0005e20008000806 */
[----:B------:R-:W-:Y:S05]  /*3250*/  BRA `(.L_x_58) ;  /* 0x0000000000107947 */ /* 0x000fea0003800000 */
.L_x_57:
[----:B------:R-:W-:Y:S02]  /*3260*/  MOV R0, 0xffffffff ;  /* 0xffffffff00007802 */ /* 0x000fe40000000f00 */
[----:B------:R-:W-:-:S03]  /*3270*/  MOV R4, 0x32a0 ;  /* 0x000032a000047802 */ /* 0x000fc60000000f00 */
[----:B------:R2:W-:Y:S04]  /*3280*/  STS [UR6+0x130], R0 ;  /* 0x00013000ff007988 */ /* 0x0005e80008000806 */
[----:B-12--5:R-:W-:Y:S05]  /*3290*/  CALL.REL.NOINC `($__internal_1_$__cuda_sm10x_tcgen05_guardrail_trap_phase_invalid_during_alloc) ;  /* 0x0000005000387944 */ /* 0x026fea0003c00000 */
.L_x_58:
[----:B------:R-:W-:Y:S05]  /*32a0*/  WARPSYNC.ALL ;  /* 0x0000000000007948 */ /* 0x000fea0003800000 */
[----:B------:R-:W3:Y:S01]  /*32b0*/  S2UR UR4, SR_CgaCtaId ;  /* 0x00000000000479c3 */ /* 0x000ee20000008800 */
[----:B------:R-:W-:Y:S01]  /*32c0*/  UMOV UR17, 0x400 ;  /* 0x0000040000117882 */ /* 0x000fe20000000000 */
[----:B------:R-:W-:-:S06]  /*32d0*/  NOP ;  /* 0x0000000000007918 */ /* 0x000fcc0000000000 */
[----:B------:R-:W-:Y:S06]  /*32e0*/  BAR.ARV 0x6, 0xa0 ;  /* 0x0182800000007b1d */ /* 0x000fec0000002000 */
[----:B------:R-:W4:Y:S01]  /*32f0*/  LDCU UR5, c[0x0][0x38c] ;  /* 0x00007180ff0577ac */ /* 0x000f220008000800 */
[----:B------:R-:W-:Y:S01]  /*3300*/  LOP3.LUT R2, R2, 0xffff, RZ, 0xc0, !PT ;  /* 0x0000ffff02027812 */ /* 0x000fe200078ec0ff */
[----:B------:R-:W-:Y:S01]  /*3310*/  IMAD.MOV.U32 R11, RZ, RZ, 0x1 ;  /* 0x00000001ff0b7424 */ /* 0x000fe200078e00ff */
[----:B------:R-:W-:Y:S01]  /*3320*/  CS2R R8, SRZ ;  /* 0x0000000000087805 */ /* 0x000fe2000001ff00 */
[----:B------:R-:W1:Y:S01]  /*3330*/  LDCU UR8, c[0x0][0x38c] ;  /* 0x00007180ff0877ac */ /* 0x000e620008000800 */
[----:B------:R-:W-:Y:S01]  /*3340*/  R2UR UR19, R2 ;  /* 0x00000000021372ca */ /* 0x000fe200000e0000 */
[----:B------:R-:W-:Y:S01]  /*3350*/  IMAD.MOV.U32 R10, RZ, RZ, RZ ;  /* 0x000000ffff0a7224 */ /* 0x000fe200078e00ff */
[----:B------:R-:W-:Y:S01]  /*3360*/  UMOV UR22, URZ ;  /* 0x000000ff00167c82 */ /* 0x000fe20008000000 */
[----:B------:R-:W-:Y:S01]  /*3370*/  UMOV UR14, URZ ;  /* 0x000000ff000e7c82 */ /* 0x000fe20008000000 */
[----:B---3--:R-:W-:Y:S01]  /*3380*/  ULEA UR17, UR4, UR17, 0x18 ;  /* 0x0000001104117291 */ /* 0x008fe2000f8ec0ff */
[----:B------:R-:W-:Y:S01]  /*3390*/  UMOV UR26, 0x0 ;  /* 0x00000000001a7882 */ /* 0x000fe20000000000 */
[----:B------:R-:W-:-:S02]  /*33a0*/  UMOV UR27, 0x4200490 ;  /* 0x04200490001b7882 */ /* 0x000fc40000000000 */
[----:B------:R-:W-:Y:S02]  /*33b0*/  UIADD3 UR6, UPT, UPT, UR17, 0x4400, URZ ;  /* 0x0000440011067890 */ /* 0x000fe4000fffe0ff */
[----:B------:R-:W-:Y:S02]  /*33c0*/  UIADD3 UR7, UPT, UPT, UR17, 0x9400, URZ ;  /* 0x0000940011077890 */ /* 0x000fe4000fffe0ff */
[----:B----4-:R-:W-:Y:S01]  /*33d0*/  UIADD3 UR5, UPT, UPT, UR5, 0x3f, URZ ;  /* 0x0000003f05057890 */ /* 0x010fe2000fffe0ff */
[----:B--2---:R-:W2:Y:S01]  /*33e0*/  LDS R0, [UR17+0x130] ;  /* 0x00013011ff007984 */ /* 0x004ea20008000800 */
[----:B------:R-:W-:Y:S02]  /*33f0*/  USHF.R.U32.HI UR6, URZ, 0x4, UR6 ;  /* 0x00000004ff067899 */ /* 0x000fe40008011606 */
[----:B------:R-:W-:Y:S02]  /*3400*/  USHF.R.S32.HI UR4, URZ, 0x1f, UR5 ;  /* 0x0000001fff047899 */ /* 0x000fe40008011405 */
[----:B------:R-:W-:-:S02]  /*3410*/  ULOP3.LUT UR6, UR6, 0x3fff, URZ, 0xc0, !UPT ;  /* 0x00003fff06067892 */ /* 0x000fc4000f8ec0ff */
[----:B------:R-:W-:Y:S02]  /*3420*/  ULEA.HI UR4, UR4, UR5, URZ, 0x6 ;  /* 0x0000000504047291 */ /* 0x000fe4000f8f30ff */
[----:B------:R-:W-:Y:S02]  /*3430*/  USHF.R.U32.HI UR5, URZ, 0x4, UR7 ;  /* 0x00000004ff057899 */ /* 0x000fe40008011607 */
[----:B------:R-:W-:Y:S02]  /*3440*/  USHF.R.S32.HI UR28, URZ, 0x6, UR4 ;  /* 0x00000006ff1c7899 */ /* 0x000fe40008011404 */
[----:B------:R-:W-:Y:S02]  /*3450*/  ULOP3.LUT UR5, UR5, 0x3fff, URZ, 0xc0, !UPT ;  /* 0x00003fff05057892 */ /* 0x000fe4000f8ec0ff */
[----:B------:R-:W-:Y:S02]  /*3460*/  UISETP.LT.AND UP0, UPT, UR28, 0x1, UPT ;  /* 0x000000011c00788c */ /* 0x000fe4000bf01270 */
[----:B------:R-:W-:-:S02]  /*3470*/  ULOP3.LUT UR20, UR6, 0x10000, URZ, 0xfc, !UPT ;  /* 0x0001000006147892 */ /* 0x000fc4000f8efcff */
[----:B------:R-:W-:Y:S02]  /*3480*/  USEL UR29, UR28, 0x1, !UP0 ;  /* 0x000000011c1d7887 */ /* 0x000fe4000c000000 */
[----:B------:R-:W-:Y:S02]  /*3490*/  ULOP3.LUT UR21, UR5, 0x10000, URZ, 0xfc, !UPT ;  /* 0x0001000005157892 */ /* 0x000fe4000f8efcff */
[----:B------:R-:W-:Y:S02]  /*34a0*/  UIADD3 UR29, UPT, UPT, -UR29, URZ, URZ ;  /* 0x000000ff1d1d7290 */ /* 0x000fe4000fffe1ff */
[----:B-1----:R-:W-:Y:S01]  /*34b0*/  UISETP.GE.AND UP4, UPT, UR8, 0x1, UPT ;  /* 0x000000010800788c */ /* 0x002fe2000bf86270 */
[----:B------:R-:W-:Y:S01]  /*34c0*/  UMOV UR24, 0x0 ;  /* 0x0000000000187882 */ /* 0x000fe20000000000 */
[----:B------:R-:W-:Y:S01]  /*34d0*/  UMOV UR25, 0x4200490 ;  /* 0x0420049000197882 */ /* 0x000fe20000000000 */
[----:B--2---:R-:W-:-:S15]  /*34e0*/  R2UR UR30, R0 ;  /* 0x00000000001e72ca */ /* 0x004fde00000e0000 */
.L_x_67:
[----:B------:R-:W-:Y:S02]  /*34f0*/  LEA R0, R10, UR17, 0x3 ;  /* 0x000000110a007c11 */ /* 0x000fe4000f8e18ff */
[----:B------:R-:W-:Y:S02]  /*3500*/  SHF.L.U32 R5, R9, 0x1f, RZ ;  /* 0x0000001f09057819 */ /* 0x000fe400000006ff */
[----:B------:R-:W-:Y:S01]  /*3510*/  PLOP3.LUT P0, PT, PT, PT, UP4, 0x80, 0x8 ;  /* 0x000000000008781c */ /* 0x000fe20003f0f048 */
[----:B------:R-:W-:Y:S01]  /*3520*/  VIADD R3, R0, 0x90 ;  /* 0x0000009000037836 */ /* 0x000fe20000000000 */
[----:B-1----:R-:W1:Y:S02]  /*3530*/  SYNCS.PHASECHK.TRANS64.TRYWAIT P1, [R0+URZ+0x80], R5 ;  /* 0x00008005000075a7 */ /* 0x002e6400080211ff */
[----:B-1-3--:R-:W-:Y:S09]  /*3540*/  @!P1 BRA `(.L_x_61) ;  /* 0x0000004800189947 */ /* 0x00aff20003800000 */
.L_x_130:
[----:B------:R-:W-:Y:S01]  /*3550*/  LEA R4, R10, UR17, 0x4 ;  /* 0x000000110a047c11 */ /* 0x000fe2000f8e20ff */
[----:B------:R-:W-:Y:S01]  /*3560*/  @UP4 ULEA UR4, UR14, UR17, 0x3 ;  /* 0x000000110e044291 */ /* 0x000fe2000f8e18ff */
[----:B------:R-:W-:Y:S01]  /*3570*/  PLOP3.LUT P2, PT, PT, PT, PT, 0x80, 0x8 ;  /* 0x000000000008781c */ /* 0x000fe20003f4f070 */
[----:B------:R-:W-:Y:S01]  /*3580*/  ULEA UR23, UR22, UR17, 0x3 ;  /* 0x0000001116177291 */ /* 0x000fe2000f8e18ff */
[----:B------:R-:W-:Y:S02]  /*3590*/  PRMT R3, RZ, 0x654, R3 ;  /* 0x00000654ff037816 */ /* 0x000fe40000000003 */
[----:B-1----:R-:W1:Y:S01]  /*35a0*/  LDS.128 R4, [R4+0x110] ;  /* 0x0001100004047984 */ /* 0x002e620000000c00 */
[----:B------:R-:W-:Y:S02]  /*35b0*/  @P0 SHF.L.U32 R2, R8, 0x1f, RZ ;  /* 0x0000001f08020819 */ /* 0x000fe400000006ff */
[----:B------:R-:W-:Y:S01]  /*35c0*/  SHF.L.U32 R0, R11, 0x1f, RZ ;  /* 0x0000001f0b007819 */ /* 0x000fe200000006ff */
[----:B------:R-:W-:Y:S01]  /*35d0*/  @!PT LDS RZ, [RZ] ;  /* 0x00000000fffff984 */ /* 0x000fe20000000800 */
[----:B------:R-:W-:Y:S01]  /*35e0*/  @!PT LDS RZ, [RZ] ;  /* 0x00000000fffff984 */ /* 0x000fe20000000800 */
[----:B------:R-:W-:Y:S01]  /*35f0*/  @!PT LDS RZ, [RZ] ;  /* 0x00000000fffff984 */ /* 0x000fe20000000800 */
[----:B------:R-:W-:Y:S01]  /*3600*/  @!PT LDS RZ, [RZ] ;  /* 0x00000000fffff984 */ /* 0x000fe20000000800 */
[----:B------:R2:W-:Y:S06]  /*3610*/  MEMBAR.ALL.CTA ;  /* 0x0000000000007992 */ /* 0x0005ec0000008000 */
[----:B--2---:R-:W2:Y:S02]  /*3620*/  FENCE.VIEW.ASYNC.S ;  /* 0x00000000000073c6 */ /* 0x004ea40000000000 */
[----:B--2---:R2:W-:Y:S01]  /*3630*/  SYNCS.ARRIVE.TRANS64.RED.A1T0 RZ, [R3+URZ], RZ ;  /* 0x000000ff03ff79a7 */ /* 0x0045e200081004ff */
[----:B------:R2:W3:Y:S01]  /*3640*/  @P0 SYNCS.PHASECHK.TRANS64.TRYWAIT P2, [UR4], R2 ;  /* 0x00000002ff0005a7 */ /* 0x0004e20008041104 */
[----:B------:R-:W-:Y:S01]  /*3650*/  ULEA.HI UR4, UR22, UR22, URZ, 0x1 ;  /* 0x0000001616047291 */ /* 0x000fe2000f8f08ff */
[----:B-1----:R-:W-:-:S03]  /*3660*/  LOP3.LUT P1, RZ, R6, 0x1, RZ, 0xc0, !PT ;  /* 0x0000000106ff7812 */ /* 0x002fc6000782c0ff */
[----:B------:R-:W-:Y:S02]  /*3670*/  USHF.L.U32 UR18, UR4, 0x6, URZ ;  /* 0x0000000604127899 */ /* 0x000fe400080006ff */
[----:B------:R-:W-:Y:S02]  /*3680*/  ULOP3.LUT UR4, UR4, 0xffe, URZ, 0xc0, !UPT ;  /* 0x00000ffe04047892 */ /* 0x000fe4000f8ec0ff */
[----:B------:R-:W-:Y:S02]  /*3690*/  ULOP3.LUT UR18, UR18, 0xffffff80, URZ, 0xc0, !UPT ;  /* 0xffffff8012127892 */ /* 0x000fe4000f8ec0ff */
[----:B------:R-:W-:Y:S02]  /*36a0*/  UIADD3 UR4, UPT, UPT, -UR4, UR22, URZ ;  /* 0x0000001604047290 */ /* 0x000fe4000fffe1ff */
[----:B------:R-:W-:Y:S01]  /*36b0*/  UIADD3 UR18, UPT, UPT, UR30, UR18, URZ ;  /* 0x000000121e127290 */ /* 0x000fe2000fffe0ff */
[----:B------:R-:W1:Y:S03]  /*36c0*/  SYNCS.PHASECHK.TRANS64.TRYWAIT P0, [UR23+0xc0], R0 ;  /* 0x0000c000ff0075a7 */ /* 0x000e660008001117 */
[----:B------:R-:W-:Y:S01]  /*36d0*/  ULEA UR18, UR4, UR18, 0x14 ;  /* 0x0000001204127291 */ /* 0x000fe2000f8ea0ff */
[----:B-123--:R-:W-:Y:S11]  /*36e0*/  @!P0 BRA `(.L_x_62) ;  /* 0x0000004400c48947 */ /* 0x00eff60003800000 */
.L_x_132:
[----:B------:R-:W-:Y:S01]  /*36f0*/  IADD3 R10, PT, PT, R10, 0x1, RZ ;  /* 0x000000010a0a7810 */ /* 0x000fe20007ffe0ff */
[----:B------:R-:W-:Y:S06]  /*3700*/  BRA.U !UP4, `(.L_x_63) ;  /* 0x000000010c987547 */ /* 0x000fec000b800000 */
[----:B------:R-:W-:Y:S01]  /*3710*/  UPLOP3.LUT UP2, UPT, UPT, UPT, UPT, 0x40, 0x4 ;  /* 0x000000000004789c */ /* 0x000fe20003f4e870 */
[----:B------:R-:W-:Y:S01]  /*3720*/  UMOV UR16, UR29 ;  /* 0x0000001d00107c82 */ /* 0x000fe20008000000 */
[----:B------:R-:W-:Y:S01]  /*3730*/  UMOV UR15, UR28 ;  /* 0x0000001c000f7c82 */ /* 0x000fe20008000000 */
[----:B------:R-:W-:-:S08]  /*3740*/  UMOV UR6, UR14 ;  /* 0x0000000e00067c82 */ /* 0x000fd00008000000 */
.L_x_66:
[----:B------:R-:W-:Y:S02]  /*3750*/  UIADD3 UR16, UPT, UPT, UR16, 0x1, URZ ;  /* 0x0000000110107890 */ /* 0x000fe4000fffe0ff */
[----:B--2---:R-:W-:Y:S02]  /*3760*/  ULEA UR5, UR6, UR17, 0x3 ;  /* 0x0000001106057291 */ /* 0x004fe4000f8e18ff */
[----:B------:R-:W-:Y:S01]  /*3770*/  UISETP.NE.AND UP3, UPT, UR16, URZ, UPT ;  /* 0x000000ff1000728c */ /* 0x000fe2000bf65270 */
[----:B---3--:R-:W-:Y:S10]  /*3780*/  @P2 BRA `(.L_x_64) ;  /* 0x00000000000c2947 */ /* 0x008ff40003800000 */
[----:B-1----:R-:W-:Y:S04]  /*3790*/  SHF.L.U32 R3, R8, 0x1f, RZ ;  /* 0x0000001f08037819 */ /* 0x002fe800000006ff */
[----:B------:R-:W1:Y:S02]  /*37a0*/  SYNCS.PHASECHK.TRANS64.TRYWAIT P0, [UR5], R3 ;  /* 0x00000003ff0075a7 */ /* 0x000e640008001105 */
[----:B-1----:R-:W-:Y:S05]  /*37b0*/  @!P0 BRA `(.L_x_65) ;  /* 0x0000004400a88947 */ /* 0x002fea0003800000 */
.L_x_64:
[----:B------:R-:W-:Y:S01]  /*37c0*/  UISETP.NE.AND UP0, UPT, UR15, 0x1, UPT ;  /* 0x000000010f00788c */ /* 0x000fe2000bf05270 */
[----:B------:R-:W-:Y:S01]  /*37d0*/  PLOP3.LUT P2, PT, PT, PT, PT, 0x80, 0x8 ;  /* 0x000000000008781c */ /* 0x000fe20003f4f070 */
[----:B------:R-:W-:Y:S02]  /*37e0*/  UIADD3 UR4, UPT, UPT, UR6, 0x1, URZ ;  /* 0x0000000106047890 */ /* 0x000fe4000fffe0ff */
[----:B------:R-:W-:Y:S02]  /*37f0*/  ULEA UR12, UR6, UR21, 0x9 ;  /* 0x00000015060c7291 */ /* 0x000fe4000f8e48ff */
[----:B------:R-:W-:Y:S01]  /*3800*/  UISETP.NE.AND UP1, UPT, UR4, 0x5, UPT ;  /* 0x000000050400788c */ /* 0x000fe2000bf25270 */
[----:B------:R-:W-:Y:S01]  /*3810*/  PLOP3.LUT P0, PT, PT, PT, UP0, 0x80, 0x8 ;  /* 0x000000000008781c */ /* 0x000fe20003f0f008 */
[----:B------:R-:W-:Y:S02]  /*3820*/  UIADD3 UR10, UPT, UPT, UR12, 0x2, URZ ;  /* 0x000000020c0a7890 */ /* 0x000fe4000fffe0ff */
[----:B------:R-:W-:Y:S02]  /*3830*/  USEL UR7, URZ, 0x1, UP1 ;  /* 0x00000001ff077887 */ /* 0x000fe40008800000 */
[----:B------:R-:W-:Y:S02]  /*3840*/  USEL UR14, UR4, URZ, UP1 ;  /* 0x000000ff040e7287 */ /* 0x000fe40008800000 */
[----:B------:R-:W-:Y:S02]  /*3850*/  UIADD3 UR15, UPT, UPT, UR15, -0x1, URZ ;  /* 0xffffffff0f0f7890 */ /* 0x000fe4000fffe0ff */
[----:B------:R-:W-:Y:S01]  /*3860*/  @UP0 ULEA UR4, UR14, UR17, 0x3 ;  /* 0x000000110e040291 */ /* 0x000fe2000f8e18ff */
[----:B------:R-:W-:Y:S01]  /*3870*/  LOP3.LUT R8, R8, UR7, RZ, 0x3c, !PT ;  /* 0x0000000708087c12 */ /* 0x000fe2000f8e3cff */
[----:B------:R-:W-:Y:S01]  /*3880*/  UIADD3 UR7, UPT, UPT, UR5, 0x28, URZ ;  /* 0x0000002805077890 */ /* 0x000fe2000fffe0ff */
[----:B------:R-:W-:Y:S02]  /*3890*/  UMOV UR13, 0x80004020 ;  /* 0x80004020000d7882 */ /* 0x000fe40000000000 */
[----:B-1----:R-:W-:Y:S01]  /*38a0*/  @P0 SHF.L.U32 R0, R8, 0x1f, RZ ;  /* 0x0000001f08000819 */ /* 0x002fe200000006ff */
[----:B------:R-:W-:Y:S01]  /*38b0*/  UMOV UR5, 0x80004020 ;  /* 0x8000402000057882 */ /* 0x000fe20000000000 */
[----:B------:R-:W-:Y:S01]  /*38c0*/  UMOV UR11, 0x80004020 ;  /* 0x80004020000b7882 */ /* 0x000fe20000000000 */
[----:B------:R-:W-:Y:S01]  /*38d0*/  UMOV UR9, 0x80004020 ;  /* 0x8000402000097882 */ /* 0x000fe20000000000 */
[----:B------:R2:W3:Y:S01]  /*38e0*/  @P0 SYNCS.PHASECHK.TRANS64.TRYWAIT P2, [UR4], R0 ;  /* 0x00000000ff0005a7 */ /* 0x0004e20008041104 */
[----:B------:R-:W-:Y:S03]  /*38f0*/  ULEA UR4, UR6, UR20, 0x8 ;  /* 0x0000001406047291 */ /* 0x000fe6000f8e40ff */
[----:B------:R-:W-:Y:S01]  /*3900*/  UMOV UR6, UR14 ;  /* 0x0000000e00067c82 */ /* 0x000fe20008000000 */
[----:B------:R-:W-:Y:S05]  /*3910*/  UIADD3 UR8, UPT, UPT, UR4, 0x2, URZ ;  /* 0x0000000204087890 */ /* 0x000fea000fffe0ff */
[----:B------:R2:W-:Y:S01]  /*3920*/  UTCQMMA gdesc[UR4], gdesc[UR12], tmem[UR18], tmem[UR26], idesc[UR27], UP2 ;  /* 0x00ff1a0c040075ea */ /* 0x0005e20009000312 */
[----:B------:R-:W-:Y:S03]  /*3930*/  UPLOP3.LUT UP2, UPT, UPT, UPT, UPT, 0x80, 0x8 ;  /* 0x000000000008789c */ /* 0x000fe60003f4f070 */
[----:B------:R2:W-:Y:S01]  /*3940*/  UTCQMMA gdesc[UR8], gdesc[UR10], tmem[UR18], tmem[UR24], idesc[UR25], UPT ;  /* 0x00ff180a080075ea */ /* 0x0005e2000b800312 */
[----:B------:R2:W-:Y:S01]  /*3950*/  UTCBAR.MULTICAST [UR7], URZ, UR19 ;  /* 0x000000ff070073e9 */ /* 0x0005e20008000813 */
[----:B------:R-:W-:Y:S06]  /*3960*/  BRA.U UP3, `(.L_x_66) ;  /* 0xfffffffd03787547 */ /* 0x000fec000b83ffff */
.L_x_63:
[----:B--2---:R-:W-:Y:S01]  /*3970*/  UIADD3 UR4, UPT, UPT, UR22, 0x1, URZ ;  /* 0x0000000116047890 */ /* 0x004fe2000fffe0ff */
[C---:B------:R-:W-:Y:S01]  /*3980*/  ISETP.NE.AND P0, PT, R10.reuse, 0x2, PT ;  /* 0x000000020a00780c */ /* 0x040fe20003f05270 */
[----:B------:R-:W-:Y:S02]  /*3990*/  UIADD3 UR5, UPT, UPT, UR23, 0xa0, URZ ;  /* 0x000000a017057890 */ /* 0x000fe4000fffe0ff */
[----:B------:R-:W-:Y:S01]  /*39a0*/  UISETP.NE.AND UP0, UPT, UR4, 0x4, UPT ;  /* 0x000000040400788c */ /* 0x000fe2000bf05270 */
[----:B-1----:R-:W-:Y:S02]  /*39b0*/  SEL R0, RZ, 0x1, P0 ;  /* 0x00000001ff007807 */ /* 0x002fe40000000000 */
[----:B------:R-:W-:Y:S01]  /*39c0*/  SEL R10, R10, RZ, P0 ;  /* 0x000000ff0a0a7207 */ /* 0x000fe20000000000 */
[----:B------:R-:W-:Y:S01]  /*39d0*/  USEL UR6, URZ, 0x1, UP0 ;  /* 0x00000001ff067887 */ /* 0x000fe20008000000 */
[----:B------:R-:W-:Y:S01]  /*39e0*/  LOP3.LUT R9, R9, R0, RZ, 0x3c, !PT ;  /* 0x0000000009097212 */ /* 0x000fe200078e3cff */
[----:B------:R-:W-:Y:S01]  /*39f0*/  USEL UR22, UR4, URZ, UP0 ;  /* 0x000000ff04167287 */ /* 0x000fe20008000000 */
[----:B------:R1:W-:Y:S03]  /*3a00*/  UTCBAR [UR5], URZ ;  /* 0x000000ff050073e9 */ /* 0x0003e600080000ff */
[----:B------:R-:W-:Y:S01]  /*3a10*/  LOP3.LUT R11, R11, UR6, RZ, 0x3c, !PT ;  /* 0x000000060b0b7c12 */ /* 0x000fe2000f8e3cff */
[----:B------:R-:W-:Y:S07]  /*3a20*/  @P1 BRA `(.L_x_67) ;  /* 0xfffffff800b01947 */ /* 0x000fee000383ffff */
[----:B------:R-:W2:Y:S01]  /*3a30*/  S2UR UR8, SR_CgaCtaId ;  /* 0x00000000000879c3 */ /* 0x000ea20000008800 */
[----:B------:R-:W-:Y:S01]  /*3a40*/  ELECT P0, URZ, PT ;  /* 0x0000000000ff782f */ /* 0x000fe20003800000 */
[----:B------:R-:W-:Y:S01]  /*3a50*/  IMAD.MOV.U32 R0, RZ, RZ, 0x1 ;  /* 0x00000001ff007424 */ /* 0x000fe200078e00ff */
[----:B------:R-:W-:Y:S01]  /*3a60*/  UIADD3 UR17, UPT, UPT, UR17, 0xc0, URZ ;  /* 0x000000c011117890 */ /* 0x000fe2000fffe0ff */
[----:B------:R-:W-:Y:S01]  /*3a70*/  SHF.L.U32 R3, R11, 0x1f, RZ ;  /* 0x0000001f0b037819 */ /* 0x000fe200000006ff */
[----:B------:R-:W-:-:S03]  /*3a80*/  UMOV UR4, 0x40 ;  /* 0x0000004000047882 */ /* 0x000fc60000000000 */
[----:B------:R-:W-:Y:S01]  /*3a90*/  UVIRTCOUNT.DEALLOC.SMPOOL 0x80 ;  /* 0x000000800000784c */ /* 0x000fe20000000000 */
[----:B--2---:R-:W-:Y:S02]  /*3aa0*/  ULEA UR8, UR8, UR4, 0x18 ;  /* 0x0000000408087291 */ /* 0x004fe4000f8ec0ff */
[----:B------:R-:W-:-:S07]  /*3ab0*/  ULEA UR4, UR22, UR17, 0x3 ;  /* 0x0000001116047291 */ /* 0x000fce000f8e18ff */
[----:B------:R2:W-:Y:S02]  /*3ac0*/  @P0 STS.U8 [UR8+0x1c], R0 ;  /* 0x00001c00ff000988 */ /* 0x0005e40008000008 */
[----:B------:R-:W4:Y:S02]  /*3ad0*/  SYNCS.PHASECHK.TRANS64.TRYWAIT P0, [UR4], R3 ;  /* 0x00000003ff0075a7 */ /* 0x000f240008001104 */
[----:B--2-4-:R-:W-:Y:S05]  /*3ae0*/  @!P0 BRA `(.L_x_68) ;  /* 0x0000004000f48947 */ /* 0x014fea0003800000 */
.L_x_135:
[----:B------:R-:W-:-:S04]  /*3af0*/  UIADD3 UR4, UPT, UPT, UR22, 0x1, URZ ;  /* 0x0000000116047890 */ /* 0x000fc8000fffe0ff */
[----:B------:R-:W-:-:S04]  /*3b00*/  UISETP.NE.AND UP0, UPT, UR4, 0x4, UPT ;  /* 0x000000040400788c */ /* 0x000fc8000bf05270 */
[----:B------:R-:W-:Y:S02]  /*3b10*/  USEL UR6, URZ, 0x1, UP0 ;  /* 0x00000001ff067887 */ /* 0x000fe40008000000 */
[----:B------:R-:W-:-:S04]  /*3b20*/  USEL UR4, UR4, URZ, UP0 ;  /* 0x000000ff04047287 */ /* 0x000fc80008000000 */
[----:B-1----:R-:W-:Y:S01]  /*3b30*/  ULEA UR5, UR4, UR17, 0x3 ;  /* 0x0000001104057291 */ /* 0x002fe2000f8e18ff */
[----:B------:R-:W-:-:S04]  /*3b40*/  LOP3.LUT R2, R11, UR6, RZ, 0x3c, !PT ;  /* 0x000000060b027c12 */ /* 0x000fc8000f8e3cff */
[----:B--2---:R-:W-:-:S04]  /*3b50*/  SHF.L.U32 R3, R2, 0x1f, RZ ;  /* 0x0000001f02037819 */ /* 0x004fc800000006ff */
[----:B------:R-:W1:Y:S02]  /*3b60*/  SYNCS.PHASECHK.TRANS64.TRYWAIT P0, [UR5], R3 ;  /* 0x00000003ff0075a7 */ /* 0x000e640008001105 */
[----:B-1----:R-:W-:Y:S05]  /*3b70*/  @!P0 BRA `(.L_x_69) ;  /* 0x0000004000e88947 */ /* 0x002fea0003800000 */
.L_x_137:
        /* <DEDUP_REMOVED lines=9> */
.L_x_139:
[----:B------:R-:W-:-:S04]  /*3c10*/  UIADD3 UR4, UPT, UPT, UR4, 0x1, URZ ;  /* 0x0000000104047890 */ /* 0x000fc8000fffe0ff */
[----:B------:R-:W-:-:S04]  /*3c20*/  UISETP.NE.AND UP0, UPT, UR4, 0x4, UPT ;  /* 0x000000040400788c */ /* 0x000fc8000bf05270 */
[----:B------:R-:W-:Y:S02]  /*3c30*/  USEL UR5, URZ, 0x1, UP0 ;  /* 0x00000001ff057887 */ /* 0x000fe40008000000 */
[----:B------:R-:W-:-:S04]  /*3c40*/  USEL UR4, UR4, URZ, UP0 ;  /* 0x000000ff04047287 */ /* 0x000fc80008000000 */
[----:B------:R-:W-:Y:S01]  /*3c50*/  ULEA UR4, UR4, UR17, 0x3 ;  /* 0x0000001104047291 */ /* 0x000fe2000f8e18ff */
[----:B-1----:R-:W-:-:S04]  /*3c60*/  LOP3.LUT R3, R2, UR5, RZ, 0x3c, !PT ;  /* 0x0000000502037c12 */ /* 0x002fc8000f8e3cff */
[----:B------:R-:W-:-:S04]  /*3c70*/  SHF.L.U32 R3, R3, 0x1f, RZ ;  /* 0x0000001f03037819 */ /* 0x000fc800000006ff */
[----:B------:R-:W1:Y:S02]  /*3c80*/  SYNCS.PHASECHK.TRANS64.TRYWAIT P0, [UR4], R3 ;  /* 0x00000003ff0075a7 */ /* 0x000e640008001104 */
[----:B-1----:R-:W-:Y:S05]  /*3c90*/  @!P0 BRA `(.L_x_71) ;  /* 0x0000004000d08947 */ /* 0x002fea0003800000 */
.L_x_141:
[----:B------:R-:W-:Y:S01]  /*3ca0*/  NOP ;  /* 0x0000000000007918 */ /* 0x000fe20000000000 */
[----:B-1----:R-:W1:Y:S01]  /*3cb0*/  LDS R0, [UR8+0x14] ;  /* 0x00001408ff007984 */ /* 0x002e620008000800 */
[----:B------:R-:W-:Y:S01]  /*3cc0*/  ULOP3.LUT UR4, UR30, 0xffff, URZ, 0xc0, !UPT ;  /* 0x0000ffff1e047892 */ /* 0x000fe2000f8ec0ff */
[----:B------:R-:W-:Y:S01]  /*3cd0*/  UMOV UR5, 0xffff ;  /* 0x0000ffff00057882 */ /* 0x000fe20000000000 */
[----:B------:R-:W-:Y:S02]  /*3ce0*/  UMOV UR6, 0x1 ;  /* 0x0000000100067882 */ /* 0x000fe40000000000 */
[----:B------:R-:W-:-:S04]  /*3cf0*/  USHF.R.U32.HI UR4, URZ, 0x5, UR4 ;  /* 0x00000005ff047899 */ /* 0x000fc80008011604 */
[----:B------:R-:W-:Y:S02]  /*3d00*/  USHF.L.U32 UR5, UR5, UR4, URZ ;  /* 0x0000000405057299 */ /* 0x000fe400080006ff */
[----:B------:R-:W-:-:S04]  /*3d10*/  USHF.L.U32 UR4, UR6, UR4, URZ ;  /* 0x0000000406047299 */ /* 0x000fc800080006ff */
[----:B-1----:R-:W-:-:S04]  /*3d20*/  LOP3.LUT R0, R0, UR5, RZ, 0xc0, !PT ;  /* 0x0000000500007c12 */ /* 0x002fc8000f8ec0ff */
[----:B------:R-:W-:-:S13]  /*3d30*/  ISETP.NE.AND P0, PT, R0, UR5, PT ;  /* 0x0000000500007c0c */ /* 0x000fda000bf05270 */
[----:B------:R-:W-:Y:S05]  /*3d40*/  @P0 BRA `(.L_x_72) ;  /* 0x0000000000580947 */ /* 0x000fea0003800000 */
[----:B------:R-:W1:Y:S02]  /*3d50*/  LDS R0, [UR8+0x18] ;  /* 0x00001808ff007984 */ /* 0x000e640008000800 */
[----:B-1----:R-:W-:-:S04]  /*3d60*/  LOP3.LUT R0, R0, UR4, RZ, 0xc0, !PT ;  /* 0x0000000400007c12 */ /* 0x002fc8000f8ec0ff */
[----:B------:R-:W-:-:S13]  /*3d70*/  ISETP.NE.AND P0, PT, R0, UR4, PT ;  /* 0x0000000400007c0c */ /* 0x000fda000bf05270 */
[----:B------:R-:W-:Y:S05]  /*3d80*/  @P0 BRA `(.L_x_73) ;  /* 0x00000000003c0947 */ /* 0x000fea0003800000 */
[----:B------:R-:W1:Y:S01]  /*3d90*/  S2R R2, SR_LANEID ;  /* 0x0000000000027919 */ /* 0x000e620000000000 */
[----:B------:R-:W-:Y:S01]  /*3da0*/  ULOP3.LUT UR5, URZ, UR5, URZ, 0x33, !UPT ;  /* 0x00000005ff057292 */ /* 0x000fe2000f8e33ff */
[----:B------:R-:W-:Y:S01]  /*3db0*/  LOP3.LUT R4, RZ, UR4, RZ, 0x33, !PT ;  /* 0x00000004ff047c12 */ /* 0x000fe2000f8e33ff */
[----:B------:R-:W-:Y:S02]  /*3dc0*/  VOTEU.ANY UR4, UPT, PT ;  /* 0x0000000000047886 */ /* 0x000fe400038e0100 */
[----:B------:R-:W-:Y:S01]  /*3dd0*/  UFLO.U32 UR4, UR4 ;  /* 0x00000004000472bd */ /* 0x000fe200080e0000 */
[----:B------:R-:W2:Y:S01]  /*3de0*/  REDUX UR6, R4 ;  /* 0x00000000040673c4 */ /* 0x000ea20000000000 */
[----:B------:R-:W-:-:S06]  /*3df0*/  IMAD.U32 R0, RZ, RZ, UR5 ;  /* 0x00000005ff007e24 */ /* 0x000fcc000f8e00ff */
[----:B------:R4:W-:Y:S01]  /*3e00*/  UTCATOMSWS.AND URZ, UR5 ;  /* 0x0000000500ff79e3 */ /* 0x0009e20008000000 */
[----:B------:R-:W3:Y:S01]  /*3e10*/  REDUX UR7, R0 ;  /* 0x00000000000773c4 */ /* 0x000ee20000000000 */
[----:B-1----:R-:W-:Y:S01]  /*3e20*/  ISETP.EQ.U32.AND P0, PT, R2, UR4, PT ;  /* 0x0000000402007c0c */ /* 0x002fe2000bf02070 */
[----:B--2---:R-:W-:Y:S01]  /*3e30*/  IMAD.U32 R2, RZ, RZ, UR6 ;  /* 0x00000006ff027e24 */ /* 0x004fe2000f8e00ff */
[----:B---3--:R-:W-:-:S11]  /*3e40*/  MOV R3, UR7 ;  /* 0x0000000700037c02 */ /* 0x008fd60008000f00 */
[----:B------:R4:W-:Y:S04]  /*3e50*/  @P0 ATOMS.AND RZ, [UR8+0x14], R3 ;  /* 0x00001403ffff098c */ /* 0x0009e8000a800008 */
[----:B------:R4:W-:Y:S01]  /*3e60*/  @P0 ATOMS.AND RZ, [UR8+0x18], R2 ;  /* 0x00001802ffff098c */ /* 0x0009e2000a800008 */
[----:B------:R-:W-:Y:S05]  /*3e70*/  BRA `(.L_x_74) ;  /* 0x0000000000147947 */ /* 0x000fea0003800000 */
.L_x_73:
[----:B------:R-:W-:Y:S02]  /*3e80*/  MOV R2, 0x3ea0 ;  /* 0x00003ea000027802 */ /* 0x000fe40000000f00 */
[----:B---3-5:R-:W-:Y:S05]  /*3e90*/  CALL.REL.NOINC `($__internal_0_$__cuda_sm10x_tcgen05_guardrail_trap_col_being_dealloced_not_returned_by_alloc) ;  /* 0x00000044002c7944 */ /* 0x028fea0003c00000 */
[----:B------:R-:W-:Y:S05]  /*3ea0*/  BRA `(.L_x_74) ;  /* 0x0000000000087947 */ /* 0x000fea0003800000 */
.L_x_72:
[----:B------:R-:W-:Y:S02]  /*3eb0*/  MOV R2, 0x3ed0 ;  /* 0x00003ed000027802 */ /* 0x000fe40000000f00 */
[----:B---3-5:R-:W-:Y:S05]  /*3ec0*/  CALL.REL.NOINC `($__internal_2_$__cuda_sm10x_tcgen05_guardrail_trap_unallocated_columns_being_dealloced) ;  /* 0x0000004400387944 */ /* 0x028fea0003c00000 */
.L_x_74:
[----:B------:R-:W-:Y:S01]  /*3ed0*/  NOP ;  /* 0x0000000000007918 */ /* 0x000fe20000000000 */
[----:B----4-:R-:W-:Y:S05]  /*3ee0*/  EXIT ;  /* 0x000000000000794d */ /* 0x010fea0003800000 */
.L_x_56:
[----:B------:R-:W-:-:S09]  /*3ef0*/  UISETP.NE.OR UP0, UPT, UR17, 0x3, !UP3 ;  /* 0x000000031100788c */ /* 0x000fd2000df05670 */
[----:B------:R-:W-:Y:S05]  /*3f00*/  BRA.U UP0, `(.L_x_75) ;  /* 0x0000000d00807547 */ /* 0x000fea000b800000 */
[----:B------:R-:W2:Y:S01]  /*3f10*/  S2UR UR10, SR_CgaCtaId ;  /* 0x00000000000a79c3 */ /* 0x000ea20000008800 */
[----:B------:R-:W3:Y:S01]  /*3f20*/  LDCU UR32, c[0x0][0x370] ;  /* 0x00006e00ff2077ac */ /* 0x000ee20008000800 */
[----:B------:R-:W-:Y:S02]  /*3f30*/  HFMA2 R13, -RZ, RZ, 0, 0 ;  /* 0x00000000ff0d7431 */ /* 0x000fe400000001ff */
[----:B------:R-:W-:Y:S01]  /*3f40*/  IMAD.MOV.U32 R15, RZ, RZ, 0x1 ;  /* 0x00000001ff0f7424 */ /* 0x000fe200078e00ff */
[----:B------:R-:W-:Y:S01]  /*3f50*/  MOV R7, 0x1000 ;  /* 0x0000100000077802 */ /* 0x000fe20000000f00 */
[----:B------:R-:W3:Y:S01]  /*3f60*/  LDCU.128 UR28, c[0x0][0xb10] ;  /* 0x00016200ff1c77ac */ /* 0x000ee20008000c00 */
[----:B------:R-:W-:Y:S01]  /*3f70*/  IMAD.MOV.U32 R14, RZ, RZ, RZ ;  /* 0x000000ffff0e7224 */ /* 0x000fe200078e00ff */
[----:B------:R-:W4:Y:S01]  /*3f80*/  LDC.64 R16, c[0x0][0x348] ;  /* 0x0000d200ff107b82 */ /* 0x000f220000000a00 */
[----:B------:R-:W1:Y:S01]  /*3f90*/  LDCU UR27, c[0x0][0x374] ;  /* 0x00006e80ff1b77ac */ /* 0x000e620008000800 */
[----:B------:R-:W2:Y:S06]  /*3fa0*/  LDCU UR15, c[0x0][0xb0c] ;  /* 0x00016180ff0f77ac */ /* 0x000eac0008000800 */
[----:B------:R-:W4:Y:S01]  /*3fb0*/  LDC.64 R2, c[0x0][0x888] ;  /* 0x00022200ff027b82 */ /* 0x000f220000000a00 */
[----:B------:R-:W2:Y:S01]  /*3fc0*/  LDCU UR39, c[0x0][0xb20] ;  /* 0x00016400ff2777ac */ /* 0x000ea20008000800 */
[----:B------:R-:W2:Y:S06]  /*3fd0*/  LDCU UR4, c[0x0][0xb30] ;  /* 0x00016600ff0477ac */ /* 0x000eac0008000800 */
[----:B------:R-:W4:Y:S01]  /*3fe0*/  LDC.64 R4, c[0x0][0x890] ;  /* 0x00022400ff047b82 */ /* 0x000f220000000a00 */
[----:B------:R-:W-:Y:S01]  /*3ff0*/  UMOV UR21, 0x400 ;  /* 0x0000040000157882 */ /* 0x000fe20000000000 */
[----:B---3--:R-:W-:-:S02]  /*4000*/  UIMAD.WIDE.U32 UR6, UR32, UR28, URZ ;  /* 0x0000001c200672a5 */ /* 0x008fc4000f8e00ff */
[----:B-1----:R-:W-:Y:S02]  /*4010*/  UIMAD.WIDE.U32 UR8, UR27, UR31, URZ ;  /* 0x0000001f1b0872a5 */ /* 0x002fe4000f8e00ff */
[----:B--2---:R-:W-:Y:S02]  /*4020*/  ULEA UR21, UR10, UR21, 0x18 ;  /* 0x000000150a157291 */ /* 0x004fe4000f8ec0ff */
[----:B------:R-:W-:Y:S02]  /*4030*/  UPLOP3.LUT UP3, UPT, UPT, UPT, UPT, 0x40, 0x4 ;  /* 0x000000000004789c */ /* 0x000fe40003f6e870 */
[----:B------:R-:W-:Y:S02]  /*4040*/  UIADD3 UR33, UPT, UPT, UR21, 0x58, URZ ;  /* 0x0000005815217890 */ /* 0x000fe4000fffe0ff */
[----:B------:R-:W-:Y:S01]  /*4050*/  UIADD3 UR17, UPT, UPT, UR21, 0x50, URZ ;  /* 0x0000005015117890 */ /* 0x000fe2000fffe0ff */
[----:B------:R-:W-:Y:S01]  /*4060*/  UMOV UR6, UR7 ;  /* 0x0000000700067c82 */ /* 0x000fe20008000000 */
[----:B------:R-:W-:Y:S01]  /*4070*/  UMOV UR35, UR9 ;  /* 0x0000000900237c82 */ /* 0x000fe20008000000 */
[----:B------:R-:W-:-:S02]  /*4080*/  UISETP.GE.AND UP0, UPT, UR42, 0x1, UPT ;  /* 0x000000012a00788c */ /* 0x000fc4000bf06270 */
[----:B------:R-:W-:Y:S01]  /*4090*/  UISETP.NE.AND UP4, UPT, UR42, 0x1, UPT ;  /* 0x000000012a00788c */ /* 0x000fe2000bf85270 */
[----:B------:R-:W1:Y:S01]  /*40a0*/  LDCU.64 UR22, c[0x0][0xb28] ;  /* 0x00016500ff1677ac */ /* 0x000e620008000a00 */
[----:B------:R-:W-:Y:S02]  /*40b0*/  UISETP.NE.AND UP6, UPT, UR15, 0x1, UPT ;  /* 0x000000010f00788c */ /* 0x000fe4000bfc5270 */
[----:B------:R-:W-:Y:S02]  /*40c0*/  UISETP.NE.AND UP5, UPT, UR30, 0x1, UPT ;  /* 0x000000011e00788c */ /* 0x000fe4000bfa5270 */
[----:B------:R-:W-:Y:S02]  /*40d0*/  UPRMT UR33, UR10, 0x654, UR33 ;  /* 0x000006540a217896 */ /* 0x000fe40008000021 */
[----:B------:R-:W-:Y:S02]  /*40e0*/  USHF.R.U32.HI UR37, URZ, UR29, UR6 ;  /* 0x0000001dff257299 */ /* 0x000fe40008011606 */
[----:B------:R-:W-:-:S02]  /*40f0*/  UPRMT UR34, UR10, 0x654, UR17 ;  /* 0x000006540a227896 */ /* 0x000fc40008000011 */
[----:B------:R-:W-:Y:S02]  /*4100*/  USHF.R.U32.HI UR35, URZ, UR39, UR35 ;  /* 0x00000027ff237299 */ /* 0x000fe40008011623 */
[----:B------:R-:W-:-:S11]  /*4110*/  UISETP.NE.AND UP2, UPT, UR4, 0x1, UPT ;  /* 0x000000010400788c */ /* 0x000fd6000bf45270 */
.L_x_84:
[C---:B------:R-:W-:Y:S02]  /*4120*/  LEA R12, R14.reuse, UR21, 0x3 ;  /* 0x000000150e0c7c11 */ /* 0x040fe4000f8e18ff */
[----:B------:R-:W-:Y:S02]  /*4130*/  SHF.L.U32 R9, R13, 0x1f, RZ ;  /* 0x0000001f0d097819 */ /* 0x000fe400000006ff */
[----:B------:R-:W-:Y:S02]  /*4140*/  LEA R10, R14, UR21, 0x4 ;  /* 0x000000150e0a7c11 */ /* 0x000fe4000f8e20ff */
[----:B--2---:R-:W2:Y:S02]  /*4150*/  SYNCS.PHASECHK.TRANS64.TRYWAIT P0, [R12+URZ+0x80], R9 ;  /* 0x000080090c0075a7 */ /* 0x004ea400080011ff */
[----:B--2---:R-:W-:Y:S05]  /*4160*/  @!P0 BRA `(.L_x_76) ;  /* 0x0000003c00b48947 */ /* 0x004fea0003800000 */
.L_x_142:
[----:B--2---:R-:W2:Y:S01]  /*4170*/  LDS.128 R8, [R10+0x110] ;  /* 0x000110000a087984 */ /* 0x004ea20000000c00 */
[----:B------:R-:W-:Y:S01]  /*4180*/  UISETP.GE.AND UP0, UPT, UR42, 0x1, UPT ;  /* 0x000000012a00788c */ /* 0x000fe2000bf06270 */
[----:B------:R-:W-:Y:S01]  /*4190*/  @!PT LDS RZ, [RZ] ;  /* 0x00000000fffff984 */ /* 0x000fe20000000800 */
[----:B------:R-:W-:Y:S01]  /*41a0*/  @!PT LDS RZ, [RZ] ;  /* 0x00000000fffff984 */ /* 0x000fe20000000800 */
[----:B------:R-:W-:Y:S01]  /*41b0*/  @!PT LDS RZ, [RZ] ;  /* 0x00000000fffff984 */ /* 0x000fe20000000800 */
[----:B------:R-:W-:Y:S01]  /*41c0*/  @!PT LDS RZ, [RZ] ;  /* 0x00000000fffff984 */ /* 0x000fe20000000800 */
[----:B------:R3:W-:Y:S06]  /*41d0*/  MEMBAR.ALL.CTA ;  /* 0x0000000000007992 */ /* 0x0007ec0000008000 */
[----:B---3--:R-:W3:Y:S01]  /*41e0*/  FENCE.VIEW.ASYNC.S ;  /* 0x00000000000073c6 */ /* 0x008ee20000000000 */
[----:B--2---:R-:W-:Y:S11]  /*41f0*/  LOP3.LUT P0, RZ, R10, 0x1, RZ, 0xc0, !PT ;  /* 0x000000010aff7812 */ /* 0x004ff6000780c0ff */
[----:B------:R-:W-:Y:S02]  /*4200*/  @!UPT UIADD3 URZ, UPT, UPT, URZ, URZ, URZ ;  /* 0x000000fffffff290 */ /* 0x000fe4000fffe0ff */
[----:B---3--:R-:W-:Y:S01]  /*4210*/  VOTEU.ANY UP1, P0 ;  /* 0x0000000000ff7886 */ /* 0x008fe20000020100 */
[----:B------:R-:W-:Y:S11]  /*4220*/  PLOP3.LUT P0, PT, PT, PT, UP1, 0x80, 0x8 ;  /* 0x000000000008781c */ /* 0x000ff60003f0f018 */
[----:B------:R-:W-:Y:S02]  /*4230*/  @!UPT UIADD3 URZ, UPT, UPT, URZ, URZ, URZ ;  /* 0x000000fffffff290 */ /* 0x000fe4000fffe0ff */
[----:B------:R-:W-:Y:S02]  /*4240*/  @P0 SHF.R.U32.HI R0, RZ, 0x10, R9 ;  /* 0x00000010ff000819 */ /* 0x000fe40000011609 */
[----:B------:R-:W-:Y:S02]  /*4250*/  @P0 MOV R6, R8 ;  /* 0x0000000800060202 */ /* 0x000fe40000000f00 */
[----:B------:R-:W-:Y:S01]  /*4260*/  @P0 R2UR UR4, R0 ;  /* 0x00000000000402ca */ /* 0x000fe200000e0000 */
[----:B------:R-:W-:Y:S01]  /*4270*/  VIADD R0, R12, 0x90 ;  /* 0x000000900c007836 */ /* 0x000fe20000000000 */
[----:B------:R-:W-:Y:S02]  /*4280*/  @P0 LOP3.LUT R8, R9, 0xffff, RZ, 0xc0, !PT ;  /* 0x0000ffff09080812 */ /* 0x000fe400078ec0ff */
[----:B------:R-:W-:Y:S02]  /*4290*/  @P0 R2UR UR6, R6 ;  /* 0x00000000060602ca */ /* 0x000fe400000e0000 */
[----:B------:R-:W-:Y:S02]  /*42a0*/  PRMT R0, RZ, 0x654, R0 ;  /* 0x00000654ff007816 */ /* 0x000fe40000000000 */
[----:B------:R-:W-:Y:S02]  /*42b0*/  @P0 R2UR UR5, R8 ;  /* 0x00000000080502ca */ /* 0x000fe400000e0000 */
[----:B------:R2:W-:Y:S03]  /*42c0*/  SYNCS.ARRIVE.TRANS64.RED.A1T0 RZ, [R0+URZ], RZ ;  /* 0x000000ff00ff79a7 */ /* 0x0005e600081004ff */
[----:B------:R-:W-:Y:S04]  /*42d0*/  @UP1 UMOV UR26, UR4 ;  /* 0x00000004001a1c82 */ /* 0x000fe80008000000 */
[----:B------:R-:W-:Y:S04]  /*42e0*/  @UP1 UMOV UR14, UR6 ;  /* 0x00000006000e1c82 */ /* 0x000fe80008000000 */
[----:B------:R-:W-:Y:S01]  /*42f0*/  @UP1 UMOV UR13, UR5 ;  /* 0x00000005000d1c82 */ /* 0x000fe20008000000 */
[----:B------:R-:W-:Y:S05]  /*4300*/  BRA.U !UP0, `(.L_x_77) ;  /* 0x0000000108a47547 */ /* 0x000fea000b800000 */
[----:B------:R-:W-:Y:S02]  /*4310*/  UIMAD.WIDE.U32 UR8, UR13, UR31, URZ ;  /* 0x0000001f0d0872a5 */ /* 0x000fe4000f8e00ff */
[----:B------:R-:W-:Y:S02]  /*4320*/  UIMAD.WIDE.U32 UR10, UR14, UR28, URZ ;  /* 0x0000001c0e0a72a5 */ /* 0x000fe4000f8e00ff */
[----:B------:R-:W-:Y:S02]  /*4330*/  USEL UR4, UR27, UR35, !UP5 ;  /* 0x000000231b047287 */ /* 0x000fe4000e800000 */
[----:B------:R-:W-:Y:S02]  /*4340*/  USEL UR7, UR32, UR37, !UP6 ;  /* 0x0000002520077287 */ /* 0x000fe4000f000000 */
[----:B-1----:R-:W-:Y:S02]  /*4350*/  UIMAD.WIDE.U32 UR18, UR4, UR22, URZ ;  /* 0x00000016041272a5 */ /* 0x002fe4000f8e00ff */
[----:B------:R-:W-:Y:S01]  /*4360*/  UIMAD.WIDE.U32 UR24, UR7, UR22, URZ ;  /* 0x00000016071872a5 */ /* 0x000fe2000f8e00ff */
[----:B------:R-:W-:Y:S02]  /*4370*/  UMOV UR5, UR9 ;  /* 0x0000000900057c82 */ /* 0x000fe40008000000 */
[----:B------:R-:W-:Y:S03]  /*4380*/  USHF.R.U32.HI UR6, URZ, UR39, UR5 ;  /* 0x00000027ff067299 */ /* 0x000fe60008011605 */
[----:B------:R-:W-:Y:S01]  /*4390*/  UMOV UR5, UR11 ;  /* 0x0000000b00057c82 */ /* 0x000fe20008000000 */
[----:B------:R-:W-:Y:S02]  /*43a0*/  USEL UR6, UR13, UR6, !UP5 ;  /* 0x000000060d067287 */ /* 0x000fe4000e800000 */
[----:B------:R-:W-:Y:S02]  /*43b0*/  USHF.R.U32.HI UR8, URZ, UR29, UR5 ;  /* 0x0000001dff087299 */ /* 0x000fe40008011605 */
[----:B------:R-:W-:Y:S01]  /*43c0*/  UIMAD.WIDE.U32 UR10, UR6, UR22, URZ ;  /* 0x00000016060a72a5 */ /* 0x000fe2000f8e00ff */
[----:B------:R-:W-:Y:S02]  /*43d0*/  UMOV UR5, UR19 ;  /* 0x0000001300057c82 */ /* 0x000fe40008000000 */
[----:B------:R-:W-:Y:S03]  /*43e0*/  @UP4 USHF.R.U32.HI UR4, URZ, UR23, UR5 ;  /* 0x00000017ff044299 */ /* 0x000fe60008011605 */
[----:B------:R-:W-:Y:S01]  /*43f0*/  UMOV UR5, UR25 ;  /* 0x0000001900057c82 */ /* 0x000fe20008000000 */
[----:B------:R-:W-:Y:S02]  /*4400*/  UIMAD UR4, UR42, UR4, URZ ;  /* 0x000000042a0472a4 */ /* 0x000fe4000f8e02ff */
[----:B------:R-:W-:Y:S02]  /*4410*/  @UP4 USHF.R.U32.HI UR7, URZ, UR23, UR5 ;  /* 0x00000017ff074299 */ /* 0x000fe40008011605 */
[----:B------:R-:W-:Y:S02]  /*4420*/  USEL UR5, UR14, UR8, !UP6 ;  /* 0x000000080e057287 */ /* 0x000fe4000f000000 */
[----:B------:R-:W-:Y:S02]  /*4430*/  UIMAD UR8, UR42, UR7, URZ ;  /* 0x000000072a0872a4 */ /* 0x000fe4000f8e02ff */
[----:B------:R-:W-:Y:S03]  /*4440*/  UISETP.GE.AND UP0, UPT, UR6, UR4, UPT ;  /* 0x000000040600728c */ /* 0x000fe6000bf06270 */
[----:B------:R-:W-:Y:S01]  /*4450*/  UMOV UR4, UR11 ;  /* 0x0000000b00047c82 */ /* 0x000fe20008000000 */
[----:B------:R-:W-:Y:S02]  /*4460*/  UISETP.GE.OR UP0, UPT, UR5, UR8, UP0 ;  /* 0x000000080500728c */ /* 0x000fe40008706670 */
[----:B------:R-:W-:Y:S02]  /*4470*/  USHF.R.U32.HI UR4, URZ, UR23, UR4 ;  /* 0x00000017ff047299 */ /* 0x000fe40008011604 */
[----:B------:R-:W-:Y:S02]  /*4480*/  UIMAD.WIDE.U32 UR8, UR5, UR22, URZ ;  /* 0x00000016050872a5 */ /* 0x000fe4000f8e00ff */
[----:B------:R-:W-:Y:S04]  /*4490*/  USEL UR10, UR6, UR4, !UP4 ;  /* 0x00000004060a7287 */ /* 0x000fe8000e000000 */
[----:B------:R-:W-:Y:S01]  /*44a0*/  UIADD3 UR11, UPT, UPT, -UR10, URZ, URZ ;  /* 0x000000ff0a0b7290 */ /* 0x000fe2000fffe1ff */
[----:B------:R-:W-:Y:S02]  /*44b0*/  @!UP0 UMOV UR4, UR9 ;  /* 0x0000000900048c82 */ /* 0x000fe40008000000 */
[----:B------:R-:W-:Y:S02]  /*44c0*/  @!UP0 USHF.R.U32.HI UR4, URZ, UR23, UR4 ;  /* 0x00000017ff048299 */ /* 0x000fe40008011604 */
[----:B------:R-:W-:Y:S02]  /*44d0*/  UIMAD UR8, UR42, UR11, UR6 ;  /* 0x0000000b2a0872a4 */ /* 0x000fe4000f8e0206 */
[----:B------:R-:W-:Y:S04]  /*44e0*/  @!UP0 USEL UR4, UR5, UR4, !UP4 ;  /* 0x0000000405048287 */ /* 0x000fe8000e000000 */
[----:B------:R-:W-:Y:S02]  /*44f0*/  @!UP0 UIMAD UR8, UR7, UR8, UR4 ;  /* 0x00000008070882a4 */ /* 0x000fe4000f8e0204 */
[----:B------:R-:W-:Y:S02]  /*4500*/  @!UP0 UIADD3 UR9, UPT, UPT, UR10, -UR4, URZ ;  /* 0x800000040a098290 */ /* 0x000fe4000fffe0ff */
[----:B------:R-:W-:Y:S02]  /*4510*/  UIADD3 UR4, UPT, UPT, -UR5, URZ, URZ ;  /* 0x000000ff05047290 */ /* 0x000fe4000fffe1ff */
[----:B------:R-:W-:Y:S02]  /*4520*/  UIADD3 UR7, UPT, UPT, -UR6, URZ, URZ ;  /* 0x000000ff06077290 */ /* 0x000fe4000fffe1ff */
[----:B------:R-:W-:Y:S02]  /*4530*/  @!UP0 UIMAD UR6, UR9, UR42, UR5 ;  /* 0x0000002a090682a4 */ /* 0x000fe4000f8e0205 */
[----:B------:R-:W-:Y:S02]  /*4540*/  UIMAD UR14, UR15, UR4, UR14 ;  /* 0x000000040f0e72a4 */ /* 0x000fe4000f8e020e */
[----:B------:R-:W-:Y:S01]  /*4550*/  UIMAD UR13, UR30, UR7, UR13 ;  /* 0x000000071e0d72a4 */ /* 0x000fe2000f8e020d */
[----:B------:R-:W-:Y:S02]  /*4560*/  @!UP0 UMOV UR5, UR8 ;  /* 0x0000000800058c82 */ /* 0x000fe40008000000 */
[----:B------:R-:W-:Y:S02]  /*4570*/  UIMAD UR14, UR5, UR15, UR14 ;  /* 0x0000000f050e72a4 */ /* 0x000fe4000f8e020e */
[----:B------:R-:W-:Y:S11]  /*4580*/  UIMAD UR13, UR6, UR30, UR13 ;  /* 0x0000001e060d72a4 */ /* 0x000ff6000f8e020d */
[----:B------:R-:W-:Y:S01]  /*4590*/  @!UPT UIADD3 URZ, UPT, UPT, URZ, URZ, URZ ;  /* 0x000000fffffff290 */ /* 0x000fe2000fffe0ff */
.L_x_77:
[----:B------:R-:W3:Y:S01]  /*45a0*/  @!UP2 LDCU.128 UR8, c[0x0][0xb10] ;  /* 0x00016200ff08a7ac */ /* 0x000ee20008000c00 */
[C---:B----4-:R-:W-:Y:S02]  /*45b0*/  ISETP.NE.U32.AND P1, PT, R4.reuse, RZ, PT ;  /* 0x000000ff0400720c */ /* 0x050fe40003f25070 */
[----:B------:R-:W-:Y:S02]  /*45c0*/  ISETP.NE.U32.AND P0, PT, R4, RZ, PT ;  /* 0x000000ff0400720c */ /* 0x000fe40003f05070 */
[C---:B------:R-:W-:Y:S02]  /*45d0*/  ISETP.NE.AND.EX P1, PT, R5.reuse, RZ, PT, P1 ;  /* 0x000000ff0500720c */ /* 0x040fe40003f25310 */
[----:B------:R-:W-:Y:S01]  /*45e0*/  ISETP.NE.AND.EX P0, PT, R5, RZ, PT, P0 ;  /* 0x000000ff0500720c */ /* 0x000fe20003f05300 */
[----:B------:R-:W4:Y:S01]  /*45f0*/  @!UP2 LDCU UR5, c[0x0][0xb0c] ;  /* 0x00016180ff05a7ac */ /* 0x000f220008000800 */
[----:B------:R-:W-:Y:S01]  /*4600*/  SHF.L.U32 R9, R15, 0x1f, RZ ;  /* 0x0000001f0f097819 */ /* 0x000fe200000006ff */
[----:B------:R-:W-:Y:S02]  /*4610*/  USHF.L.U32 UR19, UR16, 0x6, URZ ;  /* 0x0000000610137899 */ /* 0x000fe400080006ff */
[----:B------:R-:W-:Y:S02]  /*4620*/  USHF.L.U32 UR18, UR20, 0x7, URZ ;  /* 0x0000000714127899 */ /* 0x000fe400080006ff */
[----:B---3--:R-:W-:Y:S07]  /*4630*/  UIMAD.WIDE.U32 UR6, UR14, UR8, URZ ;  /* 0x000000080e0672a5 */ /* 0x008fee000f8e00ff */
[----:B------:R-:W-:Y:S01]  /*4640*/  @!UP2 UMOV UR4, UR7 ;  /* 0x000000070004ac82 */ /* 0x000fe20008000000 */
[----:B----4-:R-:W-:Y:S02]  /*4650*/  @!UP2 UISETP.NE.AND UP0, UPT, UR5, 0x1, UPT ;  /* 0x000000010500a88c */ /* 0x010fe4000bf05270 */
[----:B------:R-:W-:Y:S02]  /*4660*/  @!UP2 USHF.R.U32.HI UR4, URZ, UR9, UR4 ;  /* 0x00000009ff04a299 */ /* 0x000fe40008011604 */
[----:B------:R-:W-:Y:S02]  /*4670*/  UIMAD.WIDE.U32 UR6, UR13, UR11, URZ ;  /* 0x0000000b0d0672a5 */ /* 0x000fe4000f8e00ff */
[----:B------:R-:W-:Y:S02]  /*4680*/  @!UP2 USEL UR8, UR14, UR4, !UP0 ;  /* 0x000000040e08a287 */ /* 0x000fe4000c000000 */
[----:B------:R-:W-:Y:S03]  /*4690*/  @!UP2 UISETP.NE.AND UP0, UPT, UR10, 0x1, UPT ;  /* 0x000000010a00a88c */ /* 0x000fe6000bf05270 */
[----:B------:R-:W-:Y:S02]  /*46a0*/  @!UP2 UMOV UR6, UR7 ;  /* 0x000000070006ac82 */ /* 0x000fe40008000000 */
[----:B------:R-:W3:Y:S02]  /*46b0*/  @!UP2 LDCU UR4, c[0x0][0xb20] ;  /* 0x00016400ff04a7ac */ /* 0x000ee40008000800 */
[----:B---3--:R-:W-:Y:S04]  /*46c0*/  @!UP2 USHF.R.U32.HI UR6, URZ, UR4, UR6 ;  /* 0x00000004ff06a299 */ /* 0x008fe80008011606 */
[----:B------:R-:W-:Y:S04]  /*46d0*/  @!UP2 USEL UR6, UR13, UR6, !UP0 ;  /* 0x000000060d06a287 */ /* 0x000fe8000c000000 */
[----:B------:R-:W-:Y:S02]  /*46e0*/  @!UP2 UIADD3 UR4, UPT, UPT, -UR8, UR6, URZ ;  /* 0x000000060804a290 */ /* 0x000fe4000fffe1ff */
[----:B------:R-:W-:Y:S02]  /*46f0*/  @!UP2 UIADD3 UR6, UPT, UPT, UR8, -UR6, URZ ;  /* 0x800000060806a290 */ /* 0x000fe4000fffe0ff */
[----:B------:R-:W-:Y:S02]  /*4700*/  @!UP2 UIMAD UR14, UR4, UR5, UR14 ;  /* 0x00000005040ea2a4 */ /* 0x000fe4000f8e020e */
[----:B------:R-:W-:Y:S01]  /*4710*/  @!UP2 UIMAD UR13, UR6, UR10, UR13 ;  /* 0x0000000a060da2a4 */ /* 0x000fe2000f8e020d */
[----:B------:R-:W-:Y:S11]  /*4720*/  BRA.U UP3, `(.L_x_78) ;  /* 0x0000000103107547 */ /* 0x000ff6000b800000 */
[----:B--2---:R-:W-:Y:S04]  /*4730*/  MOV R0, UR38 ;  /* 0x0000002600007c02 */ /* 0x004fe80008000f00 */
[----:B------:R-:W-:Y:S04]  /*4740*/  SHF.L.U32 R11, R0, 0x1f, RZ ;  /* 0x0000001f000b7819 */ /* 0x000fe800000006ff */
[----:B------:R-:W2:Y:S02]  /*4750*/  SYNCS.PHASECHK.TRANS64.TRYWAIT P2, [UR21+0x78], R11 ;  /* 0x0000780bff0075a7 */ /* 0x000ea40008041115 */
[----:B--2---:R-:W-:Y:S05]  /*4760*/  @!P2 BRA `(.L_x_79) ;  /* 0x000000380048a947 */ /* 0x004fea0003800000 */
.L_x_78:
[----:B------:R-:W-:Y:S05]  /*4770*/  @!P1 BRA `(.L_x_80) ;  /* 0x0000000000309947 */ /* 0x000fea0003800000 */
[----:B------:R-:W-:Y:S01]  /*4780*/  ISETP.NE.U32.AND P1, PT, R2, RZ, PT ;  /* 0x000000ff0200720c */ /* 0x000fe20003f25070 */
[----:B------:R-:W3:Y:S01]  /*4790*/  LDCU.64 UR4, c[0x0][0x358] ;  /* 0x00006b00ff0477ac */ /* 0x000ee20008000a00 */
[----:B------:R-:W-:Y:S02]  /*47a0*/  IMAD.MOV.U32 R84, RZ, RZ, 0x1 ;  /* 0x00000001ff547424 */ /* 0x000fe400078e00ff */
[----:B------:R-:W-:Y:S11]  /*47b0*/  ISETP.NE.AND.EX P1, PT, R3, RZ, PT, P1 ;  /* 0x000000ff0300720c */ /* 0x000ff60003f25310 */
[----:B------:R-:W-:Y:S02]  /*47c0*/  @!UPT UIADD3 URZ, UPT, UPT, URZ, URZ, URZ ;  /* 0x000000fffffff290 */ /* 0x000fe4000fffe0ff */
[----:B--2---:R-:W2:Y:S01]  /*47d0*/  @P1 LDC.64 R10, c[0x0][0x888] ;  /* 0x00022200ff0a1b82 */ /* 0x004ea20000000a00 */
[----:B------:R-:W-:Y:S04]  /*47e0*/  @P1 IMAD R0, R4, UR36, RZ ;  /* 0x0000002404001c24 */ /* 0x000fe8000f8e02ff */
[----:B--2---:R-:W-:Y:S04]  /*47f0*/  @P1 IMAD.WIDE R10, R0, 0x4, R10 ;  /* 0x00000004000a1825 */ /* 0x004fe800078e020a */
[----:B------:R-:W-:Y:S01]  /*4800*/  HFMA2 R0, -RZ, RZ, 0, 5.9604644775390625e-08 ;  /* 0x00000001ff007431 */ /* 0x000fe200000001ff */
[----:B---3-5:R3:W5:Y:S04]  /*4810*/  @P1 LDG.E R41, desc[UR4][R10.64] ;  /* 0x000000040a291981 */ /* 0x028768000c1e1900 */
[----:B------:R-:W-:Y:S01]  /*4820*/  @!P1 PRMT R84, R0, 0x7610, R84 ;  /* 0x0000761000549816 */ /* 0x000fe20000000054 */
[----:B---3--:R-:W4:Y:S06]  /*4830*/  @!P1 LDC R41, c[0x0][0x880] ;  /* 0x00022000ff299b82 */ /* 0x008f2c0000000800 */
.L_x_80:
[----:B----45:R-:W-:Y:S01]  /*4840*/  @!P0 FSETP.EQ.AND P1, PT, R41, RZ, PT ;  /* 0x000000ff2900820b */ /* 0x030fe20003f22000 */
[----:B------:R-:W-:Y:S01]  /*4850*/  @!UPT UIADD3 URZ, UPT, UPT, URZ, URZ, URZ ;  /* 0x000000fffffff290 */ /* 0x000fe2000fffe0ff */
[----:B------:R-:W-:Y:S11]  /*4860*/  @!P0 BRA `(.L_x_81) ;  /* 0x0000000000188947 */ /* 0x000ff60003800000 */
[----:B------:R-:W-:Y:S02]  /*4870*/  LOP3.LUT P0, RZ, R84, 0xff, RZ, 0xc0, !PT ;  /* 0x000000ff54ff7812 */ /* 0x000fe4000780c0ff */
[----:B------:R-:W-:Y:S04]  /*4880*/  ISETP.NE.U32.AND P1, PT, R2, RZ, PT ;  /* 0x000000ff0200720c */ /* 0x000fe80003f25070 */
[----:B------:R-:W-:Y:S04]  /*4890*/  ISETP.NE.AND.EX P1, PT, R3, RZ, PT, P1 ;  /* 0x000000ff0300720c */ /* 0x000fe80003f25310 */
[----:B------:R-:W-:Y:S03]  /*48a0*/  PLOP3.LUT P1, PT, P1, PT, PT, 0x8, 0x80 ;  /* 0x000000000080781c */ /* 0x000fe60000f2e170 */
[----:B------:R-:W-:Y:S11]  /*48b0*/  @P0 FSETP.EQ.AND P1, PT, R41, RZ, PT ;  /* 0x000000ff2900020b */ /* 0x000ff60003f22000 */
[----:B------:R-:W-:Y:S02]  /*48c0*/  @!UPT UIADD3 URZ, UPT, UPT, URZ, URZ, URZ ;  /* 0x000000fffffff290 */ /* 0x000fe4000fffe0ff */
.L_x_81:
[----:B------:R-:W3:Y:S01]  /*48d0*/  SYNCS.PHASECHK.TRANS64.TRYWAIT P2, [UR21+0x60], R9 ;  /* 0x00006009ff0075a7 */ /* 0x000ee20008041115 */
[----:B------:R-:W-:Y:S04]  /*48e0*/  ELECT P0, URZ, PT ;  /* 0x0000000000ff782f */ /* 0x000fe80003800000 */
[----:B------:R-:W-:Y:S11]  /*48f0*/  PLOP3.LUT P1, PT, P1, P0, PT, 0xf2, 0x2f ;  /* 0x00000000002f781c */ /* 0x000ff60000f21e72 */
[----:B------:R-:W-:Y:S02]  /*4900*/  @!UPT UIADD3 URZ, UPT, UPT, URZ, URZ, URZ ;  /* 0x000000fffffff290 */ /* 0x000fe4000fffe0ff */
[----:B------:R-:W-:Y:S05]  /*4910*/  @!P1 IADD3 R8, P0, PT, R16, 0x580, RZ ;  /* 0x0000058010089810 */ /* 0x000fea0007f1e0ff */
[----:B------:R-:W-:Y:S01]  /*4920*/  @!P1 IMAD.X R6, RZ, RZ, R17, P0 ;  /* 0x000000ffff069224 */ /* 0x000fe200000e0611 */
[----:B---3--:R-:W-:Y:S07]  /*4930*/  @!P2 BRA `(.L_x_82) ;  /* 0x0000003400eca947 */ /* 0x008fee0003800000 */
.L_x_145:
[----:B------:R-:W-:Y:S01]  /*4940*/  @!P1 R2UR UR5, R8 ;  /* 0x00000000080592ca */ /* 0x000fe200000e0000 */
[----:B------:R-:W-:Y:S01]  /*4950*/  VOTEU.ALL UP0, P1 ;  /* 0x0000000000ff7886 */ /* 0x000fe20000800000 */
[----:B------:R-:W-:Y:S01]  /*4960*/  @!P1 R2UR UR4, R6 ;  /* 0x00000000060492ca */ /* 0x000fe200000e0000 */
[----:B--2---:R-:W-:Y:S01]  /*4970*/  @!P1 IMAD.MOV.U32 R0, RZ, RZ, 0x1000 ;  /* 0x00001000ff009424 */ /* 0x004fe200078e00ff */
[----:B------:R-:W-:Y:S01]  /*4980*/  UMOV UR6, 0x0 ;  /* 0x0000000000067882 */ /* 0x000fe20000000000 */
[----:B------:R-:W-:Y:S01]  /*4990*/  UMOV UR7, 0x10000000 ;  /* 0x1000000000077882 */ /* 0x000fe20000000000 */
[----:B------:R-:W-:Y:S01]  /*49a0*/  @!UP0 UIADD3 UR16, UPT, UPT, UR21, 0x200, URZ ;  /* 0x0000020015108890 */ /* 0x000fe2000fffe0ff */
[----:B------:R-:W-:Y:S01]  /*49b0*/  VIADD R14, R14, 0x1 ;  /* 0x000000010e0e7836 */ /* 0x000fe20000000000 */
[----:B------:R-:W-:Y:S01]  /*49c0*/  VOTEU.ALL UP0, P1 ;  /* 0x0000000000ff7886 */ /* 0x000fe20000800000 */
[----:B------:R-:W-:Y:S04]  /*49d0*/  UMOV UR20, UR36 ;  /* 0x0000002400147c82 */ /* 0x000fe80008000000 */
[----:B------:R-:W-:Y:S02]  /*49e0*/  IMAD.U32 R10, RZ, RZ, UR5 ;  /* 0x00000005ff0a7e24 */ /* 0x000fe4000f8e00ff */
[----:B------:R-:W-:Y:S03]  /*49f0*/  IMAD.U32 R11, RZ, RZ, UR4 ;  /* 0x00000004ff0b7e24 */ /* 0x000fe6000f8e00ff */
[----:B------:R-:W-:Y:S02]  /*4a00*/  @!P1 R2UR UR4, R10 ;  /* 0x000000000a0492ca */ /* 0x000fe400000e0000 */
[----:B------:R-:W-:Y:S11]  /*4a10*/  @!P1 R2UR UR5, R11 ;  /* 0x000000000b0592ca */ /* 0x000ff600000e0000 */
[----:B------:R-:W-:Y:S02]  /*4a20*/  @!UPT UIADD3 URZ, UPT, UPT, URZ, URZ, URZ ;  /* 0x000000fffffff290 */ /* 0x000fe4000fffe0ff */
[----:B------:R2:W-:Y:S01]  /*4a30*/  @!UP0 UTMALDG.3D [UR16], [UR4], desc[UR6] ;  /* 0x00000610040085b4 */ /* 0x0005e20008011000 */
[----:B------:R2:W-:Y:S01]  /*4a40*/  @!P1 SYNCS.ARRIVE.TRANS64.RED.A0TR RZ, [UR21+0x50], R0 ;  /* 0x00005000ffff99a7 */ /* 0x0005e20008300415 */
[----:B------:R-:W-:Y:S01]  /*4a50*/  SYNCS.ARRIVE.TRANS64.RED.A1T0 RZ, [UR34], RZ ;  /* 0x000000ffffff79a7 */ /* 0x000fe20008100422 */
[----:B------:R-:W3:Y:S02]  /*4a60*/  SYNCS.PHASECHK.TRANS64.TRYWAIT P0, [UR21+0x68], R9 ;  /* 0x00006809ff0075a7 */ /* 0x000ee40008001115 */
[----:B--23--:R-:W-:Y:S05]  /*4a70*/  @!P0 BRA `(.L_x_83) ;  /* 0x0000003400b48947 */ /* 0x00cfea0003800000 */
.L_x_147:
[----:B------:R-:W-:Y:S01]  /*4a80*/  @!P1 IADD3 R6, P0, PT, R16, 0x580, RZ ;  /* 0x0000058010069810 */ /* 0x000fe20007f1e0ff */
[----:B------:R-:W-:Y:S01]  /*4a90*/  VOTEU.ALL UP0, P1 ;  /* 0x0000000000ff7886 */ /* 0x000fe20000800000 */
[----:B------:R-:W-:Y:S01]  /*4aa0*/  UMOV UR6, 0x0 ;  /* 0x0000000000067882 */ /* 0x000fe20000000000 */
[----:B------:R-:W-:Y:S01]  /*4ab0*/  UMOV UR7, 0x10000000 ;  /* 0x1000000000077882 */ /* 0x000fe20000000000 */
[----:B------:R-:W-:Y:S01]  /*4ac0*/  @!P1 R2UR UR5, R6 ;  /* 0x00000000060592ca */ /* 0x000fe200000e0000 */
[----:B--2---:R-:W-:Y:S01]  /*4ad0*/  @!P1 IMAD.X R0, RZ, RZ, R17, P0 ;  /* 0x000000ffff009224 */ /* 0x004fe200000e0611 */
[----:B------:R-:W-:Y:S01]  /*4ae0*/  @!UP0 UIADD3 UR10, UPT, UPT, UR18, 0x40, URZ ;  /* 0x00000040120a8890 */ /* 0x000fe2000fffe0ff */
[----:B------:R-:W-:Y:S01]  /*4af0*/  ISETP.NE.AND P0, PT, R14, 0x2, PT ;  /* 0x000000020e00780c */ /* 0x000fe20003f05270 */
[----:B------:R-:W-:Y:S01]  /*4b00*/  @!UP0 UIADD3 UR8, UPT, UPT, UR21, 0x1200, URZ ;  /* 0x0000120015088890 */ /* 0x000fe2000fffe0ff */
[----:B------:R-:W-:Y:S01]  /*4b10*/  LOP3.LUT R15, R15, 0x1, RZ, 0x3c, !PT ;  /* 0x000000010f0f7812 */ /* 0x000fe200078e3cff */
[----:B------:R-:W-:Y:S01]  /*4b20*/  @!UP0 UIADD3 UR9, UPT, UPT, UR21, 0x58, URZ ;  /* 0x0000005815098890 */ /* 0x000fe2000fffe0ff */
[----:B------:R-:W-:Y:S01]  /*4b30*/  @!P1 R2UR UR4, R0 ;  /* 0x00000000000492ca */ /* 0x000fe200000e0000 */
[----:B------:R-:W-:Y:S01]  /*4b40*/  VOTEU.ALL UP0, P1 ;  /* 0x0000000000ff7886 */ /* 0x000fe20000800000 */
[----:B------:R-:W-:Y:S01]  /*4b50*/  UMOV UR11, UR19 ;  /* 0x00000013000b7c82 */ /* 0x000fe20008000000 */
[----:B------:R-:W-:Y:S01]  /*4b60*/  UMOV UR12, UR36 ;  /* 0x00000024000c7c82 */ /* 0x000fe20008000000 */
[----:B------:R-:W-:Y:S01]  /*4b70*/  SEL R0, RZ, 0x1, P0 ;  /* 0x00000001ff007807 */ /* 0x000fe20000000000 */
[----:B------:R-:W-:Y:S01]  /*4b80*/  UIADD3 UR20, UPT, UPT, UR13, UR62, URZ ;  /* 0x0000003e0d147290 */ /* 0x000fe2000fffe0ff */
[----:B------:R-:W-:Y:S01]  /*4b90*/  IMAD.U32 R8, RZ, RZ, UR5 ;  /* 0x00000005ff087e24 */ /* 0x000fe2000f8e00ff */
[----:B------:R-:W-:Y:S01]  /*4ba0*/  SEL R14, R14, RZ, P0 ;  /* 0x000000ff0e0e7207 */ /* 0x000fe20000000000 */
[----:B------:R-:W-:Y:S01]  /*4bb0*/  UIADD3 UR16, UPT, UPT, UR14, UR59, URZ ;  /* 0x0000003b0e107290 */ /* 0x000fe2000fffe0ff */
[----:B------:R-:W-:Y:S01]  /*4bc0*/  LOP3.LUT R13, R13, R0, RZ, 0x3c, !PT ;  /* 0x000000000d0d7212 */ /* 0x000fe200078e3cff */
[----:B------:R-:W-:Y:S01]  /*4bd0*/  UPLOP3.LUT UP3, UPT, UPT, UPT, UPT, 0x80, 0x8 ;  /* 0x000000000008789c */ /* 0x000fe20003f6f070 */
[----:B------:R-:W-:Y:S02]  /*4be0*/  UMOV UR36, UR26 ;  /* 0x0000001a00247c82 */ /* 0x000fe40008000000 */
[----:B------:R-:W-:Y:S01]  /*4bf0*/  IMAD.U32 R9, RZ, RZ, UR4 ;  /* 0x00000004ff097e24 */ /* 0x000fe2000f8e00ff */
[----:B------:R-:W-:Y:S04]  /*4c00*/  @!P1 R2UR UR4, R8 ;  /* 0x00000000080492ca */ /* 0x000fe800000e0000 */
[----:B------:R-:W-:Y:S11]  /*4c10*/  @!P1 R2UR UR5, R9 ;  /* 0x00000000090592ca */ /* 0x000ff600000e0000 */
[----:B------:R-:W-:Y:S02]  /*4c20*/  @!UPT UIADD3 URZ, UPT, UPT, URZ, URZ, URZ ;  /* 0x000000fffffff290 */ /* 0x000fe4000fffe0ff */
[----:B------:R2:W-:Y:S01]  /*4c30*/  @!UP0 UTMALDG.3D [UR8], [UR4], desc[UR6] ;  /* 0x00000608040085b4 */ /* 0x0005e20008011000 */
[----:B------:R2:W-:Y:S01]  /*4c40*/  @!P1 SYNCS.ARRIVE.TRANS64.RED.A0TR RZ, [UR21+0x58], R7 ;  /* 0x00005807ffff99a7 */ /* 0x0005e20008300415 */
[----:B------:R-:W-:Y:S01]  /*4c50*/  SYNCS.ARRIVE.TRANS64.RED.A1T0 RZ, [UR33], RZ ;  /* 0x000000ffffff79a7 */ /* 0x000fe20008100421 */
[----:B------:R-:W-:Y:S05]  /*4c60*/  BRA.U UP1, `(.L_x_84) ;  /* 0xfffffff5012c7547 */ /* 0x000fea000b83ffff */
[----:B------:R-:W-:-:S04]  /*4c70*/  SHF.L.U32 R3, R15, 0x1f, RZ ;  /* 0x0000001f0f037819 */ /* 0x000fc800000006ff */
[----:B------:R-:W3:Y:S02]  /*4c80*/  SYNCS.PHASECHK.TRANS64.TRYWAIT P0, [UR21+0x60], R3 ;  /* 0x00006003ff0075a7 */ /* 0x000ee40008001115 */
[----:B---3--:R-:W-:Y:S05]  /*4c90*/  @!P0 BRA `(.L_x_85) ;  /* 0x0000003400448947 */ /* 0x008fea0003800000 */
.L_x_149:
[----:B---3--:R-:W-:-:S07]  /*4ca0*/  MOV R0, UR21 ;  /* 0x0000001500007c02 */ /* 0x008fce0008000f00 */
.L_x_86:
[----:B---3--:R-:W-:-:S04]  /*4cb0*/  SHF.L.U32 R3, R15, 0x1f, RZ ;  /* 0x0000001f0f037819 */ /* 0x008fc800000006ff */
[----:B------:R3:W4:Y:S03]  /*4cc0*/  SYNCS.PHASECHK.TRANS64.TRYWAIT P0, [R0+URZ+0x68], R3 ;  /* 0x00006803000075a7 */ /* 0x00072600080011ff */
[----:B----4-:R-:W-:Y:S05]  /*4cd0*/  @!P0 NANOSLEEP.SYNCS 0x989680 ;  /* 0x009896800000895d */ /* 0x010fea0003900000 */
[----:B------:R-:W4:Y:S02]  /*4ce0*/  @!P0 SYNCS.PHASECHK.TRANS64 P0, [R0+URZ+0x68], R3 ;  /* 0x00006803000085a7 */ /* 0x000f2400080010ff */
[----:B-12-4-:R-:W-:Y:S05]  /*4cf0*/  @P0 EXIT ;  /* 0x000000000000094d */ /* 0x016fea0003800000 */
[----:B------:R-:W-:Y:S05]  /*4d00*/  BRA `(.L_x_86) ;  /* 0xfffffffc00e87947 */ /* 0x000fea000383ffff */
.L_x_75:
[----:B------:R-:W-:-:S06]  /*4d10*/  UISETP.GE.AND UP0, UPT, UR17, 0x4, UPT ;  /* 0x000000041100788c */ /* 0x000fcc000bf06270 */
[----:B------:R-:W-:-:S13]  /*4d20*/  PLOP3.LUT P0, PT, PT, PT, UP0, 0x80, 0x8 ;  /* 0x000000000008781c */ /* 0x000fda0003f0f008 */
[----:B-1----:R-:W-:Y:S05]  /*4d30*/  @!P0 EXIT ;  /* 0x000000000000894d */ /* 0x002fea0003800000 */
[----:B------:R-:W1:Y:S08]  /*4d40*/  S2UR UR4, SR_CgaCtaId ;  /* 0x00000000000479c3 */ /* 0x000e700000008800 */
[----:B------:R-:W-:Y:S01]  /*4d50*/  BAR.SYNC.DEFER_BLOCKING 0x6, 0xa0 ;  /* 0x0182800000007b1d */ /* 0x000fe20000010000 */
[C---:B------:R-:W-:Y:S01]  /*4d60*/  IMAD.SHL.U32 R7, R93.reuse, 0x40, RZ ;  /* 0x000000405d077824 */ /* 0x040fe200078e00ff */
[C---:B------:R-:W-:Y:S01]  /*4d70*/  LOP3.LUT R95, R93.reuse, 0x60, RZ, 0xc0, !PT ;  /* 0x000000605d5f7812 */ /* 0x040fe200078ec0ff */
[----:B------:R-:W-:-:S02]  /*4d80*/  IMAD.SHL.U32 R4, R93, 0x20, RZ ;  /* 0x000000205d047824 */ /* 0x000fc400078e00ff */
[----:B------:R-:W-:Y:S02]  /*4d90*/  HFMA2 R36, -RZ, RZ, 0, 0 ;  /* 0x00000000ff247431 */ /* 0x000fe400000001ff */
[----:B------:R-:W-:Y:S01]  /*4da0*/  IMAD.SHL.U32 R6, R93, 0x2, RZ ;  /* 0x000000025d067824 */ /* 0x000fe200078e00ff */
[----:B------:R-:W-:Y:S01]  /*4db0*/  UMOV UR44, 0x400 ;  /* 0x00000400002c7882 */ /* 0x000fe20000000000 */
[----:B------:R-:W2:Y:S01]  /*4dc0*/  LDC.64 R82, c[0x0][0x8b0] ;  /* 0x00022c00ff527b82 */ /* 0x000ea20000000a00 */
[----:B------:R-:W-:Y:S01]  /*4dd0*/  LOP3.LUT R5, R7, 0x180, RZ, 0xc0, !PT ;  /* 0x0000018007057812 */ /* 0x000fe200078ec0ff */
[----:B------:R-:W-:Y:S01]  /*4de0*/  IMAD.U32 R37, R93, 0x10000, RZ ;  /* 0x000100005d257824 */ /* 0x000fe200078e00ff */
[----:B------:R-:W-:Y:S01]  /*4df0*/  LOP3.LUT R4, R4, 0xc00, RZ, 0xc0, !PT ;  /* 0x00000c0004047812 */ /* 0x000fe200078ec0ff */
[----:B------:R-:W-:Y:S01]  /*4e00*/  IMAD.MOV.U32 R92, RZ, RZ, RZ ;  /* 0x000000ffff5c7224 */ /* 0x000fe200078e00ff */
[----:B------:R-:W-:Y:S01]  /*4e10*/  LOP3.LUT R6, R5, 0x20, R6, 0xf8, !PT ;  /* 0x0000002005067812 */ /* 0x000fe200078ef806 */
[----:B------:R-:W-:Y:S01]  /*4e20*/  IMAD.SHL.U32 R5, R93, 0x8, RZ ;  /* 0x000000085d057824 */ /* 0x000fe200078e00ff */
[----:B------:R-:W-:Y:S01]  /*4e30*/  LOP3.LUT R4, R4, 0x40, R7, 0xf8, !PT ;  /* 0x0000004004047812 */ /* 0x000fe200078ef807 */
[----:B------:R-:W3:Y:S01]  /*4e40*/  LDC.64 R80, c[0x0][0x8a8] ;  /* 0x00022a00ff507b82 */ /* 0x000ee20000000a00 */
[----:B------:R-:W-:Y:S01]  /*4e50*/  LOP3.LUT R37, R37, 0x600000, RZ, 0xc0, !PT ;  /* 0x0060000025257812 */ /* 0x000fe200078ec0ff */
[----:B------:R-:W-:Y:S01]  /*4e60*/  IMAD.MOV.U32 R87, RZ, RZ, RZ ;  /* 0x000000ffff577224 */ /* 0x000fe200078e00ff */
[----:B------:R-:W-:-:S02]  /*4e70*/  LOP3.LUT R5, R6, 0x30, R5, 0x78, !PT ;  /* 0x0000003006057812 */ /* 0x000fc400078e7805 */
[----:B------:R-:W-:Y:S02]  /*4e80*/  CS2R R90, SRZ ;  /* 0x00000000005a7805 */ /* 0x000fe4000001ff00 */
[----:B------:R-:W-:Y:S01]  /*4e90*/  LOP3.LUT R4, R4, 0x200, R7, 0xf8, !PT ;  /* 0x0000020004047812 */ /* 0x000fe200078ef807 */
[----:B------:R-:W-:Y:S01]  /*4ea0*/  IMAD.MOV.U32 R89, RZ, RZ, RZ ;  /* 0x000000ffff597224 */ /* 0x000fe200078e00ff */
[----:B------:R-:W-:Y:S01]  /*4eb0*/  LOP3.LUT R93, R93, 0x2, RZ, 0xc0, !PT ;  /* 0x000000025d5d7812 */ /* 0x000fe200078ec0ff */
[----:B-1----:R-:W-:Y:S01]  /*4ec0*/  ULEA UR44, UR4, UR44, 0x18 ;  /* 0x0000002c042c7291 */ /* 0x002fe2000f8ec0ff */
[----:B------:R-:W-:Y:S01]  /*4ed0*/  LOP3.LUT R71, R4, R5, RZ, 0xfc, !PT ;  /* 0x0000000504477212 */ /* 0x000fe200078efcff */
[----:B------:R-:W1:Y:S01]  /*4ee0*/  LDCU UR57, c[0x0][0x370] ;  /* 0x00006e00ff3977ac */ /* 0x000e620008000800 */
[----:B------:R-:W-:Y:S01]  /*4ef0*/  IADD3 R88, PT, PT, -R93, RZ, RZ ;  /* 0x000000ff5d587210 */ /* 0x000fe20007ffe1ff */
[----:B------:R-:W-:Y:S01]  /*4f00*/  UIADD3 UR4, UPT, UPT, UR44, 0x2200, URZ ;  /* 0x000022002c047890 */ /* 0x000fe2000fffe0ff */
[----:B------:R-:W4:Y:S04]  /*4f10*/  LDCU UR43, c[0x0][0xb0c] ;  /* 0x00016180ff2b77ac */ /* 0x000f280008000800 */
[----:B------:R-:W1:Y:S01]  /*4f20*/  LDS R0, [UR44+0x130] ;  /* 0x0001302cff007984 */ /* 0x000e620008000800 */
[----:B------:R-:W-:Y:S01]  /*4f30*/  IMAD.U32 R94, RZ, RZ, UR4 ;  /* 0x00000004ff5e7e24 */ /* 0x000fe2000f8e00ff */
[----:B------:R-:W1:Y:S01]  /*4f40*/  LDCU UR39, c[0x0][0xb30] ;  /* 0x00016600ff2777ac */ /* 0x000e620008000800 */
[----:B------:R-:W1:Y:S01]  /*4f50*/  LDCU.64 UR46, c[0x0][0x888] ;  /* 0x00011100ff2e77ac */ /* 0x000e620008000a00 */
[----:B------:R-:W1:Y:S01]  /*4f60*/  LDCU.64 UR40, c[0x0][0xb28] ;  /* 0x00016500ff2877ac */ /* 0x000e620008000a00 */
[----:B------:R-:W1:Y:S01]  /*4f70*/  LDCU.64 UR60, c[0x0][0x890] ;  /* 0x00011200ff3c77ac */ /* 0x000e620008000a00 */
[----:B------:R-:W1:Y:S01]  /*4f80*/  LDCU.128 UR52, c[0x0][0xb10] ;  /* 0x00016200ff3477ac */ /* 0x000e620008000c00 */
[----:B------:R-:W1:Y:S01]  /*4f90*/  LDCU UR56, c[0x0][0x374] ;  /* 0x00006e80ff3877ac */ /* 0x000e620008000800 */
[----:B------:R-:W-:Y:S01]  /*4fa0*/  UIADD3 UR63, UPT, UPT, UR44, 0x200, URZ ;  /* 0x000002002c3f7890 */ /* 0x000fe2000fffe0ff */
[----:B-1234-:R-:W-:-:S11]  /*4fb0*/  IMAD.IADD R37, R0, 0x1, R37 ;  /* 0x0000000100257824 */ /* 0x01efd600078e0225 */
.L_x_112:
[----:B------:R-:W-:Y:S02]  /*4fc0*/  LEA R3, R87, UR44, 0x3 ;  /* 0x0000002c57037c11 */ /* 0x000fe4000f8e18ff */
[----:B------:R-:W-:Y:S02]  /*4fd0*/  SHF.L.U32 R0, R91, 0x1f, RZ ;  /* 0x0000001f5b007819 */ /* 0x000fe400000006ff */
[----:B------:R-:W-:Y:S02]  /*4fe0*/  LEA R5, R87, UR44, 0x4 ;  /* 0x0000002c57057c11 */ /* 0x000fe4000f8e20ff */
[----:B-1----:R-:W1:Y:S02]  /*4ff0*/  SYNCS.PHASECHK.TRANS64.TRYWAIT P0, [R3+URZ+0x80], R0 ;  /* 0x00008000030075a7 */ /* 0x002e6400080011ff */
[----:B-1----:R-:W-:Y:S05]  /*5000*/  @!P0 BRA `(.L_x_87) ;  /* 0x0000003000808947 */ /* 0x002fea0003800000 */
.L_x_150:
        /* <DEDUP_REMOVED lines=11> */
[----:B------:R-:W-:Y:S01]  /*50c0*/  PLOP3.LUT P0, PT, PT, PT, UP1, 0x80, 0x8 ;  /* 0x000000000008781c */ /* 0x000fe20003f0f018 */
[----:B------:R-:W-:Y:S11]  /*50d0*/  UP2UR UR45, UPR, URZ, 0x2 ;  /* 0x00000002ff2d7883 */ /* 0x000ff60008000000 */
[----:B------:R-:W-:Y:S01]  /*50e0*/  @!UPT UIADD3 URZ, UPT, UPT, URZ, URZ, URZ ;  /* 0x000000fffffff290 */ /* 0x000fe2000fffe0ff */
[----:B-1----:R-:W-:Y:S02]  /*50f0*/  @P0 SHF.R.U32.HI R0, RZ, 0x10, R5 ;  /* 0x00000010ff000819 */ /* 0x002fe40000011605 */
        /* <DEDUP_REMOVED lines=12> */
[----:B------:R-:W2:Y:S01]  /*51c0*/  LDCU UR12, c[0x0][0xb20] ;  /* 0x00016400ff0c77ac */ /* 0x000ea20008000800 */
[----:B------:R-:W-:Y:S02]  /*51d0*/  UIMAD.WIDE.U32 UR4, UR56, UR55, URZ ;  /* 0x00000037380472a5 */ /* 0x000fe4000f8e00ff */
[----:B------:R-:W-:Y:S02]  /*51e0*/  UIMAD.WIDE.U32 UR6, UR57, UR52, URZ ;  /* 0x00000034390672a5 */ /* 0x000fe4000f8e00ff */
[----:B------:R-:W-:Y:S02]  /*51f0*/  UISETP.NE.AND UP0, UPT, UR54, 0x1, UPT ;  /* 0x000000013600788c */ /* 0x000fe4000bf05270 */
[----:B------:R-:W-:Y:S02]  /*5200*/  UIMAD.WIDE.U32 UR8, UR37, UR55, URZ ;  /* 0x00000037250872a5 */ /* 0x000fe4000f8e00ff */
[----:B------:R-:W-:Y:S02]  /*5210*/  UIMAD.WIDE.U32 UR10, UR38, UR52, URZ ;  /* 0x00000034260a72a5 */ /* 0x000fe4000f8e00ff */
[----:B------:R-:W-:Y:S02]  /*5220*/  UISETP.NE.AND UP1, UPT, UR43, 0x1, UPT ;  /* 0x000000012b00788c */ /* 0x000fe4000bf25270 */
[----:B------:R-:W-:Y:S01]  /*5230*/  UISETP.NE.AND UP2, UPT, UR42, 0x1, UPT ;  /* 0x000000012a00788c */ /* 0x000fe2000bf45270 */
[----:B------:R-:W-:Y:S02]  /*5240*/  UMOV UR4, UR5 ;  /* 0x0000000500047c82 */ /* 0x000fe40008000000 */
[----:B--2---:R-:W-:Y:S03]  /*5250*/  USHF.R.U32.HI UR5, URZ, UR12, UR4 ;  /* 0x0000000cff057299 */ /* 0x004fe60008011604 */
[----:B------:R-:W-:Y:S02]  /*5260*/  UMOV UR4, UR7 ;  /* 0x0000000700047c82 */ /* 0x000fe40008000000 */
[----:B------:R-:W-:Y:S02]  /*5270*/  USHF.R.U32.HI UR7, URZ, UR53, UR4 ;  /* 0x00000035ff077299 */ /* 0x000fe40008011604 */
[----:B------:R-:W-:Y:S02]  /*5280*/  USEL UR4, UR56, UR5, !UP0 ;  /* 0x0000000538047287 */ /* 0x000fe4000c000000 */
[----:B------:R-:W-:Y:S01]  /*5290*/  USEL UR7, UR57, UR7, !UP1 ;  /* 0x0000000739077287 */ /* 0x000fe2000c800000 */
[----:B------:R-:W-:Y:S01]  /*52a0*/  UMOV UR5, UR9 ;  /* 0x0000000900057c82 */ /* 0x000fe20008000000 */
[----:B------:R-:W-:Y:S02]  /*52b0*/  UIMAD.WIDE.U32 UR8, UR4, UR40, URZ ;  /* 0x00000028040872a5 */ /* 0x000fe4000f8e00ff */
[----:B------:R-:W-:Y:S03]  /*52c0*/  USHF.R.U32.HI UR6, URZ, UR12, UR5 ;  /* 0x0000000cff067299 */ /* 0x000fe60008011605 */
[----:B------:R-:W-:Y:S01]  /*52d0*/  UMOV UR5, UR11 ;  /* 0x0000000b00057c82 */ /* 0x000fe20008000000 */
[----:B------:R-:W-:Y:S02]  /*52e0*/  UIMAD.WIDE.U32 UR10, UR7, UR40, URZ ;  /* 0x00000028070a72a5 */ /* 0x000fe4000f8e00ff */
[----:B------:R-:W-:Y:S02]  /*52f0*/  USHF.R.U32.HI UR12, URZ, UR53, UR5 ;  /* 0x00000035ff0c7299 */ /* 0x000fe40008011605 */
[----:B------:R-:W-:Y:S01]  /*5300*/  USEL UR6, UR37, UR6, !UP0 ;  /* 0x0000000625067287 */ /* 0x000fe2000c000000 */
[----:B------:R-:W-:Y:S02]  /*5310*/  UMOV UR5, UR9 ;  /* 0x0000000900057c82 */ /* 0x000fe40008000000 */
[----:B------:R-:W-:Y:S01]  /*5320*/  UMOV UR10, UR11 ;  /* 0x0000000b000a7c82 */ /* 0x000fe20008000000 */
[----:B------:R-:W-:Y:S02]  /*5330*/  @UP2 USHF.R.U32.HI UR4, URZ, UR41, UR5 ;  /* 0x00000029ff042299 */ /* 0x000fe40008011605 */
[----:B------:R-:W-:Y:S02]  /*5340*/  @UP2 USHF.R.U32.HI UR7, URZ, UR41, UR10 ;  /* 0x00000029ff072299 */ /* 0x000fe4000801160a */
[----:B------:R-:W-:Y:S02]  /*5350*/  UIMAD UR4, UR42, UR4, URZ ;  /* 0x000000042a0472a4 */ /* 0x000fe4000f8e02ff */
[----:B------:R-:W-:Y:S02]  /*5360*/  UIMAD.WIDE.U32 UR10, UR6, UR40, URZ ;  /* 0x00000028060a72a5 */ /* 0x000fe4000f8e00ff */
[----:B------:R-:W-:Y:S02]  /*5370*/  USEL UR5, UR38, UR12, !UP1 ;  /* 0x0000000c26057287 */ /* 0x000fe4000c800000 */
[----:B------:R-:W-:Y:S02]  /*5380*/  UIMAD UR8, UR42, UR7, URZ ;  /* 0x000000072a0872a4 */ /* 0x000fe4000f8e02ff */
[----:B------:R-:W-:Y:S03]  /*5390*/  UISETP.GE.AND UP0, UPT, UR6, UR4, UPT ;  /* 0x000000040600728c */ /* 0x000fe6000bf06270 */
[----:B------:R-:W-:Y:S01]  /*53a0*/  UMOV UR4, UR11 ;  /* 0x0000000b00047c82 */ /* 0x000fe20008000000 */
[----:B------:R-:W-:Y:S02]  /*53b0*/  UISETP.GE.OR UP0, UPT, UR5, UR8, UP0 ;  /* 0x000000080500728c */ /* 0x000fe40008706670 */
[----:B------:R-:W-:Y:S02]  /*53c0*/  USHF.R.U32.HI UR4, URZ, UR41, UR4 ;  /* 0x00000029ff047299 */ /* 0x000fe40008011604 */
[----:B------:R-:W-:Y:S02]  /*53d0*/  UIMAD.WIDE.U32 UR8, UR5, UR40, URZ ;  /* 0x00000028050872a5 */ /* 0x000fe4000f8e00ff */
[----:B------:R-:W-:Y:S02]  /*53e0*/  USEL UR11, UR6, UR4, !UP2 ;  /* 0x00000004060b7287 */ /* 0x000fe4000d000000 */
[----:B------:R-:W-:Y:S02]  /*53f0*/  UIADD3 UR8, UPT, UPT, -UR5, URZ, URZ ;  /* 0x000000ff05087290 */ /* 0x000fe4000fffe1ff */
[----:B------:R-:W-:Y:S01]  /*5400*/  UIADD3 UR10, UPT, UPT, -UR11, URZ, URZ ;  /* 0x000000ff0b0a7290 */ /* 0x000fe2000fffe1ff */
[----:B------:R-:W-:Y:S01]  /*5410*/  @!UP0 UMOV UR4, UR9 ;  /* 0x0000000900048c82 */ /* 0x000fe20008000000 */
[----:B------:R-:W-:Y:S02]  /*5420*/  UIADD3 UR9, UPT, UPT, -UR6, URZ, URZ ;  /* 0x000000ff06097290 */ /* 0x000fe4000fffe1ff */
[----:B------:R-:W-:Y:S02]  /*5430*/  @!UP0 USHF.R.U32.HI UR4, URZ, UR41, UR4 ;  /* 0x00000029ff048299 */ /* 0x000fe40008011604 */
[----:B------:R-:W-:Y:S02]  /*5440*/  UIMAD UR10, UR42, UR10, UR6 ;  /* 0x0000000a2a0a72a4 */ /* 0x000fe4000f8e0206 */
[----:B------:R-:W-:Y:S04]  /*5450*/  @!UP0 USEL UR4, UR5, UR4, !UP2 ;  /* 0x0000000405048287 */ /* 0x000fe8000d000000 */
[----:B------:R-:W-:Y:S02]  /*5460*/  @!UP0 UIMAD UR10, UR7, UR10, UR4 ;  /* 0x0000000a070a82a4 */ /* 0x000fe4000f8e0204 */
[----:B------:R-:W-:Y:S02]  /*5470*/  @!UP0 UIADD3 UR11, UPT, UPT, UR11, -UR4, URZ ;  /* 0x800000040b0b8290 */ /* 0x000fe4000fffe0ff */
[----:B------:R-:W-:Y:S02]  /*5480*/  UIMAD UR7, UR43, UR8, UR38 ;  /* 0x000000082b0772a4 */ /* 0x000fe4000f8e0226 */
[----:B------:R-:W-:Y:S02]  /*5490*/  @!UP0 UIMAD UR6, UR11, UR42, UR5 ;  /* 0x0000002a0b0682a4 */ /* 0x000fe4000f8e0205 */
[----:B------:R-:W-:Y:S01]  /*54a0*/  UIMAD UR4, UR54, UR9, UR37 ;  /* 0x00000009360472a4 */ /* 0x000fe2000f8e0225 */
[----:B------:R-:W-:Y:S02]  /*54b0*/  @!UP0 UMOV UR5, UR10 ;  /* 0x0000000a00058c82 */ /* 0x000fe40008000000 */
[----:B------:R-:W-:Y:S02]  /*54c0*/  UIMAD UR38, UR5, UR43, UR7 ;  /* 0x0000002b052672a4 */ /* 0x000fe4000f8e0207 */
[----:B------:R-:W-:Y:S11]  /*54d0*/  UIMAD UR37, UR6, UR54, UR4 ;  /* 0x00000036062572a4 */ /* 0x000ff6000f8e0204 */
[----:B------:R-:W-:Y:S01]  /*54e0*/  @!UPT UIADD3 URZ, UPT, UPT, URZ, URZ, URZ ;  /* 0x000000fffffff290 */ /* 0x000fe2000fffe0ff */
.L_x_88:
[----:B------:R-:W-:Y:S01]  /*54f0*/  UISETP.NE.AND UP0, UPT, UR39, 0x1, UPT ;  /* 0x000000012700788c */ /* 0x000fe2000bf05270 */
[----:B------:R-:W-:Y:S01]  /*5500*/  IADD3 R87, PT, PT, R87, 0x1, RZ ;  /* 0x0000000157577810 */ /* 0x000fe20007ffe0ff */
[----:B------:R-:W-:Y:S02]  /*5510*/  USHF.L.U32 UR50, UR16, 0x6, URZ ;  /* 0x0000000610327899 */ /* 0x000fe400080006ff */
[----:B------:R-:W-:Y:S07]  /*5520*/  USHF.L.U32 UR49, UR20, 0x7, URZ ;  /* 0x0000000714317899 */ /* 0x000fee00080006ff */
[----:B------:R-:W2:Y:S01]  /*5530*/  @!UP0 LDCU.128 UR12, c[0x0][0xb10] ;  /* 0x00016200ff0c87ac */ /* 0x000ea20008000c00 */
[----:B------:R-:W3:Y:S01]  /*5540*/  @!UP0 LDCU UR5, c[0x0][0xb0c] ;  /* 0x00016180ff0587ac */ /* 0x000ee20008000800 */
[----:B------:R-:W4:Y:S01]  /*5550*/  @!UP0 LDCU UR10, c[0x0][0xb20] ;  /* 0x00016400ff0a87ac */ /* 0x000f220008000800 */
[----:B--2---:R-:W-:Y:S02]  /*5560*/  UIMAD.WIDE.U32 UR8, UR38, UR12, URZ ;  /* 0x0000000c260872a5 */ /* 0x004fe4000f8e00ff */
[----:B------:R-:W-:Y:S02]  /*5570*/  UIMAD.WIDE.U32 UR6, UR37, UR15, URZ ;  /* 0x0000000f250672a5 */ /* 0x000fe4000f8e00ff */
[----:B------:R-:W-:Y:S03]  /*5580*/  @!UP0 UISETP.NE.AND UP1, UPT, UR14, 0x1, UPT ;  /* 0x000000010e00888c */ /* 0x000fe6000bf25270 */
[----:B------:R-:W-:Y:S01]  /*5590*/  @!UP0 UMOV UR4, UR9 ;  /* 0x0000000900048c82 */ /* 0x000fe20008000000 */
[----:B---3--:R-:W-:Y:S02]  /*55a0*/  @!UP0 UISETP.NE.AND UP2, UPT, UR5, 0x1, UPT ;  /* 0x000000010500888c */ /* 0x008fe4000bf45270 */
[----:B------:R-:W-:Y:S01]  /*55b0*/  @!UP0 USHF.R.U32.HI UR4, URZ, UR13, UR4 ;  /* 0x0000000dff048299 */ /* 0x000fe20008011604 */
[----:B------:R-:W-:Y:S02]  /*55c0*/  @!UP0 UMOV UR6, UR7 ;  /* 0x0000000700068c82 */ /* 0x000fe40008000000 */
[----:B----4-:R-:W-:Y:S02]  /*55d0*/  @!UP0 USHF.R.U32.HI UR6, URZ, UR10, UR6 ;  /* 0x0000000aff068299 */ /* 0x010fe40008011606 */
[----:B------:R-:W-:Y:S02]  /*55e0*/  @!UP0 USEL UR7, UR38, UR4, !UP2 ;  /* 0x0000000426078287 */ /* 0x000fe4000d000000 */
[----:B------:R-:W-:Y:S04]  /*55f0*/  @!UP0 USEL UR6, UR37, UR6, !UP1 ;  /* 0x0000000625068287 */ /* 0x000fe8000c800000 */
[----:B------:R-:W-:Y:S02]  /*5600*/  @!UP0 UIADD3 UR4, UPT, UPT, -UR7, UR6, URZ ;  /* 0x0000000607048290 */ /* 0x000fe4000fffe1ff */
[----:B------:R-:W-:Y:S02]  /*5610*/  @!UP0 UIADD3 UR6, UPT, UPT, UR7, -UR6, URZ ;  /* 0x8000000607068290 */ /* 0x000fe4000fffe0ff */
[----:B------:R-:W-:Y:S02]  /*5620*/  @!UP0 UIMAD UR38, UR4, UR5, UR38 ;  /* 0x00000005042682a4 */ /* 0x000fe4000f8e0226 */
[----:B------:R-:W-:Y:S02]  /*5630*/  @!UP0 UIMAD UR37, UR6, UR14, UR37 ;  /* 0x0000000e062582a4 */ /* 0x000fe4000f8e0225 */
[----:B------:R-:W-:Y:S09]  /*5640*/  ULOP3.LUT UP0, URZ, UR63, 0x1b0, URZ, 0xc0, !UPT ;  /* 0x000001b03fff7892 */ /* 0x000ff2000f80c0ff */
[----:B------:R-:W-:Y:S05]  /*5650*/  BRA.U !UP0, `(.L_x_89) ;  /* 0x0000000108407547 */ /* 0x000fea000b800000 */
[----:B------:R-:W2:Y:S01]  /*5660*/  LDCU.64 UR8, c[0x4][0x80] ;  /* 0x01001000ff0877ac */ /* 0x000ea20008000a00 */
[----:B------:R-:W-:Y:S01]  /*5670*/  MOV R3, 0x0 ;  /* 0x0000000000037802 */ /* 0x000fe20000000f00 */
[----:B------:R-:W-:Y:S02]  /*5680*/  HFMA2 R12, -RZ, RZ, 0, 5.9604644775390625e-08 ;  /* 0x00000001ff0c7431 */ /* 0x000fe400000001ff */
[----:B------:R-:W-:Y:S02]  /*5690*/  IMAD.MOV.U32 R8, RZ, RZ, 0x70 ;  /* 0x00000070ff087424 */ /* 0x000fe400078e00ff */
[----:B------:R-:W-:Y:S01]  /*56a0*/  IMAD.MOV.U32 R13, RZ, RZ, RZ ;  /* 0x000000ffff0d7224 */ /* 0x000fe200078e00ff */
[----:B------:R-:W3:Y:S01]  /*56b0*/  LDCU.64 UR6, c[0x4][0x88] ;  /* 0x01001100ff0677ac */ /* 0x000ee20008000a00 */
[----:B------:R-:W4:Y:S01]  /*56c0*/  LDC.64 R2, c[0x4][R3] ;  /* 0x0100000003027b82 */ /* 0x000f220000000a00 */
[----:B------:R-:W1:Y:S01]  /*56d0*/  LDCU.64 UR4, c[0x4][0x8] ;  /* 0x01000100ff0477ac */ /* 0x000e620008000a00 */
[----:B--2---:R-:W-:Y:S01]  /*56e0*/  MOV R5, UR9 ;  /* 0x0000000900057c02 */ /* 0x004fe20008000f00 */
[----:B------:R-:W-:Y:S01]  /*56f0*/  IMAD.U32 R4, RZ, RZ, UR8 ;  /* 0x00000008ff047e24 */ /* 0x000fe2000f8e00ff */
[----:B---3--:R-:W-:Y:S01]  /*5700*/  MOV R7, UR7 ;  /* 0x0000000700077c02 */ /* 0x008fe20008000f00 */
[----:B------:R-:W-:Y:S01]  /*5710*/  IMAD.U32 R6, RZ, RZ, UR6 ;  /* 0x00000006ff067e24 */ /* 0x000fe2000f8e00ff */
[----:B-1----:R-:W-:Y:S01]  /*5720*/  MOV R11, UR5 ;  /* 0x00000005000b7c02 */ /* 0x002fe20008000f00 */
[----:B------:R-:W-:Y:S02]  /*5730*/  IMAD.U32 R10, RZ, RZ, UR4 ;  /* 0x00000004ff0a7e24 */ /* 0x000fe4000f8e00ff */
[----:B------:R-:W-:Y:S07]  /*5740*/  LEPC R20, `(.L_x_89) ;  /* 0x000000001014794e */ /* 0x000fee0000000000 */
[----:B----45:R-:W-:Y:S05]  /*5750*/  CALL.ABS.NOINC R2 ;  /* 0x0000000002007343 */ /* 0x030fea0003c00000 */
.L_x_89:
[----:B------:R-:W-:Y:S01]  /*5760*/  LOP3.LUT P0, RZ, R94, 0x1b0, RZ, 0xc0, !PT ;  /* 0x000001b05eff7812 */ /* 0x000fe2000780c0ff */
[----:B------:R-:W-:Y:S11]  /*5770*/  BSSY.RECONVERGENT B6, `(.L_x_90) ;  /* 0x0000013000067945 */ /* 0x000ff60003800200 */
[----:B------:R-:W-:Y:S01]  /*5780*/  @!UPT UIADD3 URZ, UPT, UPT, URZ, URZ, URZ ;  /* 0x000000fffffff290 */ /* 0x000fe2000fffe0ff */
[----:B------:R-:W-:Y:S05]  /*5790*/  @!P0 BRA `(.L_x_91) ;  /* 0x0000000000408947 */ /* 0x000fea0003800000 */
        /* <DEDUP_REMOVED lines=16> */
.L_x_91:
[----:B------:R-:W-:Y:S05]  /*58a0*/  BSYNC.RECONVERGENT B6 ;  /* 0x0000000000067941 */ /* 0x000fea0003800200 */
.L_x_90:
[----:B------:R-:W-:Y:S01]  /*58b0*/  R2UR UR4, R86 ;  /* 0x00000000560472ca */ /* 0x000fe200000e0000 */
[----:B------:R-:W-:Y:S01]  /*58c0*/  UISETP.NE.U32.AND UP0, UPT, UR60, URZ, UPT ;  /* 0x000000ff3c00728c */ /* 0x000fe2000bf05070 */
[----:B------:R-:W-:Y:S02]  /*58d0*/  ISETP.NE.U32.AND P4, PT, R82, RZ, PT ;  /* 0x000000ff5200720c */ /* 0x000fe40003f85070 */
[----:B------:R-:W-:Y:S01]  /*58e0*/  ISETP.NE.U32.AND P2, PT, RZ, UR46, PT ;  /* 0x0000002eff007c0c */ /* 0x000fe2000bf45070 */
[----:B------:R-:W-:Y:S01]  /*58f0*/  UISETP.NE.AND.EX UP1, UPT, UR61, URZ, UPT, UP0 ;  /* 0x000000ff3d00728c */ /* 0x000fe2000bf25300 */
[----:B------:R-:W-:Y:S01]  /*5900*/  ISETP.NE.AND.EX P4, PT, R83, RZ, PT, P4 ;  /* 0x000000ff5300720c */ /* 0x000fe20003f85340 */
[----:B------:R-:W-:Y:S01]  /*5910*/  UPLOP3.LUT UP0, UPT, UPT, UPT, UPT, 0x40, 0x4 ;  /* 0x000000000004789c */ /* 0x000fe20003f0e870 */
[----:B------:R-:W-:Y:S05]  /*5920*/  ISETP.NE.AND.EX P2, PT, RZ, UR47, PT, P2 ;  /* 0x0000002fff007c0c */ /* 0x000fea000bf45320 */
[----:B------:R-:W-:Y:S06]  /*5930*/  UISETP.NE.AND UP2, UPT, UR4, URZ, UPT ;  /* 0x000000ff0400728c */ /* 0x000fec000bf45270 */
[----:B------:R-:W-:Y:S05]  /*5940*/  PLOP3.LUT P1, PT, PT, PT, UP2, 0x80, 0x8 ;  /* 0x000000000008781c */ /* 0x000fea0003f2f028 */
[----:B------:R-:W-:Y:S06]  /*5950*/  @UP2 UPLOP3.LUT UP0, UPT, UPT, UPT, UP1, 0x80, 0x8 ;  /* 0x000000000008289c */ /* 0x000fec0003f0f010 */
[----:B------:R-:W-:Y:S01]  /*5960*/  PLOP3.LUT P0, PT, PT, PT, UP0, 0x80, 0x8 ;  /* 0x000000000008781c */ /* 0x000fe20003f0f008 */
[----:B------:R-:W-:Y:S01]  /*5970*/  @!UPT UIADD3 URZ, UPT, UPT, URZ, URZ, URZ ;  /* 0x000000fffffff290 */ /* 0x000fe2000fffe0ff */
[----:B------:R-:W-:Y:S11]  /*5980*/  BRA.U !UP1, `(.L_x_92) ;  /* 0x00000001093c7547 */ /* 0x000ff6000b800000 */
[----:B------:R-:W-:Y:S01]  /*5990*/  UISETP.NE.U32.AND UP0, UPT, UR46, URZ, UPT ;  /* 0x000000ff2e00728c */ /* 0x000fe2000bf05070 */
[----:B-1----:R-:W-:Y:S01]  /*59a0*/  HFMA2 R0, -RZ, RZ, 0, 5.9604644775390625e-08 ;  /* 0x00000001ff007431 */ /* 0x002fe200000001ff */
[----:B------:R-:W1:Y:S01]  /*59b0*/  LDCU.64 UR8, c[0x0][0x358] ;  /* 0x00006b00ff0877ac */ /* 0x000e620008000a00 */
[----:B------:R-:W-:Y:S01]  /*59c0*/  IMAD.MOV.U32 R84, RZ, RZ, 0x1 ;  /* 0x00000001ff547424 */ /* 0x000fe200078e00ff */
[----:B------:R-:W-:Y:S06]  /*59d0*/  UISETP.NE.AND.EX UP0, UPT, UR47, URZ, UPT, UP0 ;  /* 0x000000ff2f00728c */ /* 0x000fec000bf05300 */
[----:B------:R-:W-:Y:S05]  /*59e0*/  PLOP3.LUT P3, PT, PT, PT, UP0, 0x80, 0x8 ;  /* 0x000000000008781c */ /* 0x000fea0003f6f008 */
[----:B------:R-:W2:Y:S01]  /*59f0*/  @UP0 LDCU.64 UR4, c[0x0][0x888] ;  /* 0x00011100ff0407ac */ /* 0x000ea20008000a00 */
[----:B------:R-:W-:Y:S07]  /*5a00*/  @UP0 UIMAD UR6, UR36, UR60, URZ ;  /* 0x0000003c240602a4 */ /* 0x000fee000f8e02ff */
[----:B------:R-:W-:Y:S01]  /*5a10*/  @!P3 PRMT R84, R0, 0x7610, R84 ;  /* 0x000076100054b816 */ /* 0x000fe20000000054 */
[----:B--2---:R-:W-:Y:S06]  /*5a20*/  @UP0 UIMAD.WIDE UR4, UR6, 0x4, UR4 ;  /* 0x00000004060408a5 */ /* 0x004fec000f8e0204 */
[----:B------:R-:W-:Y:S01]  /*5a30*/  IMAD.U32 R2, RZ, RZ, UR4 ;  /* 0x00000004ff027e24 */ /* 0x000fe2000f8e00ff */
[----:B------:R-:W-:Y:S04]  /*5a40*/  MOV R3, UR5 ;  /* 0x0000000500037c02 */ /* 0x000fe80008000f00 */
[----:B------:R-:W2:Y:S01]  /*5a50*/  @!UP0 LDCU UR4, c[0x0][0x880] ;  /* 0x00011000ff0487ac */ /* 0x000ea20008000800 */
[----:B-1---5:R3:W5:Y:S02]  /*5a60*/  @P3 LDG.E R41, desc[UR8][R2.64] ;  /* 0x0000000802293981 */ /* 0x022764000c1e1900 */
[----:B--23--:R-:W-:Y:S02]  /*5a70*/  @!P3 IMAD.U32 R41, RZ, RZ, UR4 ;  /* 0x00000004ff29be24 */ /* 0x00cfe4000f8e00ff */
.L_x_92:
[----:B------:R-:W-:Y:S05]  /*5a80*/  @!P4 BRA `(.L_x_93) ;  /* 0x000000000024c947 */ /* 0x000fea0003800000 */
[----:B------:R-:W-:Y:S01]  /*5a90*/  ISETP.NE.U32.AND P3, PT, R80, RZ, PT ;  /* 0x000000ff5000720c */ /* 0x000fe20003f65070 */
[----:B------:R-:W2:Y:S03]  /*5aa0*/  LDCU.64 UR4, c[0x0][0x358] ;  /* 0x00006b00ff0477ac */ /* 0x000ea60008000a00 */
[----:B------:R-:W-:Y:S11]  /*5ab0*/  ISETP.NE.AND.EX P3, PT, R81, RZ, PT, P3 ;  /* 0x000000ff5100720c */ /* 0x000ff60003f65330 */
[----:B------:R-:W-:Y:S02]  /*5ac0*/  @!UPT UIADD3 URZ, UPT, UPT, URZ, URZ, URZ ;  /* 0x000000fffffff290 */ /* 0x000fe4000fffe0ff */
[----:B------:R-:W3:Y:S01]  /*5ad0*/  @P3 LDC.64 R2, c[0x0][0x8a8] ;  /* 0x00022a00ff023b82 */ /* 0x000ee20000000a00 */
[----:B-1----:R-:W-:Y:S04]  /*5ae0*/  @P3 IMAD R0, R82, UR36, RZ ;  /* 0x0000002452003c24 */ /* 0x002fe8000f8e02ff */
[----:B---3--:R-:W-:Y:S05]  /*5af0*/  @P3 IMAD.WIDE R2, R0, 0x4, R2 ;  /* 0x0000000400023825 */ /* 0x008fea00078e0202 */
[----:B--2--5:R2:W5:Y:S02]  /*5b00*/  @P3 LDG.E R38, desc[UR4][R2.64] ;  /* 0x0000000402263981 */ /* 0x024564000c1e1900 */
[----:B--2---:R-:W3:Y:S02]  /*5b10*/  @!P3 LDC R38, c[0x0][0x8a0] ;  /* 0x00022800ff26bb82 */ /* 0x004ee40000000800 */
.L_x_93:
[----:B-----5:R-:W-:Y:S01]  /*5b20*/  FSETP.NEU.AND P4, PT, R41, RZ, PT ;  /* 0x000000ff2900720b */ /* 0x020fe20003f8d000 */
[----:B------:R-:W-:Y:S01]  /*5b30*/  BSSY B1, `(.L_x_94) ;  /* 0x0000042000017945 */ /* 0x000fe20003800000 */
[----:B------:R-:W-:Y:S01]  /*5b40*/  SEL R5, RZ, 0xffffffff, P2 ;  /* 0xffffffffff057807 */ /* 0x000fe20001000000 */
[----:B------:R-:W-:Y:S01]  /*5b50*/  IMAD.MOV.U32 R102, RZ, RZ, 0x1 ;  /* 0x00000001ff667424 */ /* 0x000fe200078e00ff */
[----:B------:R-:W-:Y:S02]  /*5b60*/  LOP3.LUT P3, RZ, R84, 0xff, RZ, 0xc0, !PT ;  /* 0x000000ff54ff7812 */ /* 0x000fe4000786c0ff */
[----:B------:R-:W-:Y:S02]  /*5b70*/  CS2R R78, SRZ ;  /* 0x00000000004e7805 */ /* 0x000fe4000001ff00 */
[----:B------:R-:W-:Y:S02]  /*5b80*/  @P1 SEL R4, RZ, 0xffffffff, P4 ;  /* 0xffffffffff041807 */ /* 0x000fe40002000000 */
[----:B------:R-:W-:Y:S02]  /*5b90*/  CS2R R76, SRZ ;  /* 0x00000000004c7805 */ /* 0x000fe4000001ff00 */
[----:B------:R-:W-:Y:S02]  /*5ba0*/  LEA R2, R90, UR44, 0x3 ;  /* 0x0000002c5a027c11 */ /* 0x000fe4000f8e18ff */
[----:B------:R-:W-:Y:S02]  /*5bb0*/  CS2R R74, SRZ ;  /* 0x00000000004a7805 */ /* 0x000fe4000001ff00 */
[----:B------:R-:W-:Y:S02]  /*5bc0*/  @P0 SEL R4, R5, R4, !P3 ;  /* 0x0000000405040207 */ /* 0x000fe40005800000 */
[----:B------:R-:W-:Y:S02]  /*5bd0*/  CS2R R72, SRZ ;  /* 0x0000000000487805 */ /* 0x000fe4000001ff00 */
[----:B------:R-:W-:Y:S02]  /*5be0*/  LEA R100, R36, UR44, 0x3 ;  /* 0x0000002c24647c11 */ /* 0x000fe4000f8e18ff */
[----:B------:R-:W-:Y:S02]  /*5bf0*/  @P1 LOP3.LUT R4, R4, 0x1, RZ, 0xc0, !PT ;  /* 0x0000000104041812 */ /* 0x000fe400078ec0ff */
[----:B------:R-:W-:Y:S02]  /*5c00*/  SHF.L.U32 R3, R92, 0x1f, RZ ;  /* 0x0000001f5c037819 */ /* 0x000fe400000006ff */
[----:B------:R-:W-:Y:S02]  /*5c10*/  ISETP.NE.U32.OR P6, PT, R4, 0x1, !P1 ;  /* 0x000000010400780c */ /* 0x000fe40004fc5470 */
[----:B------:R-:W-:Y:S02]  /*5c20*/  PLOP3.LUT P2, PT, PT, PT, UP1, 0x80, 0x8 ;  /* 0x000000000008781c */ /* 0x000fe40003f4f018 */
[C---:B------:R-:W-:Y:S02]  /*5c30*/  LEA.HI R39, R36.reuse, R36, RZ, 0x1 ;  /* 0x0000002424277211 */ /* 0x040fe400078f08ff */
[----:B------:R-:W-:Y:S02]  /*5c40*/  SEL R4, RZ, 0xffffffff, P4 ;  /* 0xffffffffff047807 */ /* 0x000fe40002000000 */
[----:B------:R-:W-:Y:S01]  /*5c50*/  P2R R96, PR, RZ, 0x40 ;  /* 0x00000040ff607803 */ /* 0x000fe20000000000 */
[C---:B-1----:R-:W-:Y:S01]  /*5c60*/  IMAD.SHL.U32 R0, R39.reuse, 0x40, RZ ;  /* 0x0000004027007824 */ /* 0x042fe200078e00ff */
[----:B------:R-:W-:Y:S03]  /*5c70*/  LOP3.LUT R39, R39, 0xffe, RZ, 0xc0, !PT ;  /* 0x00000ffe27277812 */ /* 0x000fe600078ec0ff */
[----:B------:R-:W-:Y:S02]  /*5c80*/  @P6 SHF.L.U32 R7, R89, 0x1f, RZ ;  /* 0x0000001f59076819 */ /* 0x000fe400000006ff */
[----:B------:R-:W-:Y:S01]  /*5c90*/  @P2 SEL R4, R5, R4, !P3 ;  /* 0x0000000405042207 */ /* 0x000fe20005800000 */
[----:B------:R-:W-:Y:S01]  /*5ca0*/  IMAD.IADD R39, R36, 0x1, -R39 ;  /* 0x0000000124277824 */ /* 0x000fe200078e0a27 */
[----:B------:R-:W1:Y:S01]  /*5cb0*/  @P6 SYNCS.PHASECHK.TRANS64.TRYWAIT P1, [R2+URZ+0x50], R7 ;  /* 0x00005007020065a7 */ /* 0x000e6200080211ff */
[----:B------:R-:W-:Y:S02]  /*5cc0*/  LOP3.LUT R0, R0, 0xffffff80, RZ, 0xc0, !PT ;  /* 0xffffff8000007812 */ /* 0x000fe400078ec0ff */
[----:B------:R-:W-:Y:S03]  /*5cd0*/  LOP3.LUT R4, R4, 0x1, RZ, 0xc0, !PT ;  /* 0x0000000104047812 */ /* 0x000fe600078ec0ff */
[----:B------:R-:W-:Y:S01]  /*5ce0*/  IMAD.IADD R0, R37, 0x1, R0 ;  /* 0x0000000125007824 */ /* 0x000fe200078e0200 */
[----:B------:R-:W-:Y:S03]  /*5cf0*/  ISETP.NE.U32.AND P5, PT, R4, 0x1, PT ;  /* 0x000000010400780c */ /* 0x000fe60003fa5070 */
[----:B------:R-:W-:Y:S01]  /*5d00*/  IMAD R39, R39, 0x100000, R0 ;  /* 0x0010000027277824 */ /* 0x000fe200078e0200 */
[----:B------:R-:W-:Y:S01]  /*5d10*/  P2R R103, PR, RZ, 0x20 ;  /* 0x00000020ff677803 */ /* 0x000fe20000000000 */
[----:B------:R2:W4:Y:S01]  /*5d20*/  SYNCS.PHASECHK.TRANS64.TRYWAIT P0, [R100+URZ+0xa0], R3 ;  /* 0x0000a003640075a7 */ /* 0x00052200080011ff */
[----:B-1----:R-:W-:Y:S01]  /*5d30*/  @P6 SEL R102, RZ, 0x1, !P1 ;  /* 0x00000001ff666807 */ /* 0x002fe20004800000 */
[----:B--2---:R-:W-:Y:S06]  /*5d40*/  @!P6 BRA `(.L_x_95) ;  /* 0x000000000080e947 */ /* 0x004fec0003800000 */
[----:B------:R-:W-:Y:S01]  /*5d50*/  @P5 IMAD R6, R90, 0x1000, R71 ;  /* 0x000010005a065824 */ /* 0x000fe200078e0247 */
[----:B------:R-:W1:Y:S01]  /*5d60*/  S2R R0, SR_CgaCtaId ;  /* 0x0000000000007919 */ /* 0x000e620000008800 */
[----:B------:R-:W-:Y:S01]  /*5d70*/  ISETP.NE.AND P1, PT, R102, RZ, PT ;  /* 0x000000ff6600720c */ /* 0x000fe20003f25270 */
[----:B------:R-:W-:Y:S01]  /*5d80*/  BSSY B0, `(.L_x_96) ;  /* 0x000000b000007945 */ /* 0x000fe20003800000 */
[----:B------:R-:W-:Y:S01]  /*5d90*/  @P5 VIADD R4, R6, UR44 ;  /* 0x0000002c06045c36 */ /* 0x000fe20008000000 */
[----:B------:R-:W-:Y:S02]  /*5da0*/  CS2R R74, SRZ ;  /* 0x00000000004a7805 */ /* 0x000fe4000001ff00 */
[----:B------:R-:W-:Y:S02]  /*5db0*/  CS2R R72, SRZ ;  /* 0x0000000000487805 */ /* 0x000fe4000001ff00 */
[----:B------:R-:W-:Y:S01]  /*5dc0*/  CS2R R78, SRZ ;  /* 0x00000000004e7805 */ /* 0x000fe2000001ff00 */
[----:B------:R-:W-:Y:S01]  /*5dd0*/  @P5 IMAD R4, R93, -0x10, R4 ;  /* 0xfffffff05d045824 */ /* 0x000fe200078e0204 */
[----:B------:R-:W-:Y:S04]  /*5de0*/  CS2R R76, SRZ ;  /* 0x00000000004c7805 */ /* 0x000fe8000001ff00 */
[----:B------:R-:W-:Y:S05]  /*5df0*/  @P1 BRA `(.L_x_97) ;  /* 0x00000000000c1947 */ /* 0x000fea0003800000 */
[----:B------:R-:W-:Y:S04]  /*5e00*/  SHF.L.U32 R5, R89, 0x1f, RZ ;  /* 0x0000001f59057819 */ /* 0x000fe800000006ff */
[----:B------:R-:W2:Y:S02]  /*5e10*/  SYNCS.PHASECHK.TRANS64.TRYWAIT P1, [R2+URZ+0x50], R5 ;  /* 0x00005005020075a7 */ /* 0x000ea400080211ff */
[----:B--2---:R-:W-:Y:S05]  /*5e20*/  @!P1 BRA `(.L_x_98) ;  /* 0x00000024000c9947 */ /* 0x004fea0003800000 */
.L_x_97:
[----:B------:R-:W-:Y:S05]  /*5e30*/  BSYNC B0 ;  /* 0x0000000000007941 */ /* 0x000fea0003800000 */
.L_x_96:
[----:B------:R-:W-:Y:S01]  /*5e40*/  ISETP.NE.AND P1, PT, R103, RZ, PT ;  /* 0x000000ff6700720c */ /* 0x000fe20003f25270 */
[----:B--2---:R-:W-:Y:S02]  /*5e50*/  VIADD R5, R2, 0x60 ;  /* 0x0000006002057836 */ /* 0x004fe40000000000 */
[----:B------:R-:W-:Y:S03]  /*5e60*/  VIADD R90, R90, 0x1 ;  /* 0x000000015a5a7836 */ /* 0x000fe60000000000 */
[----:B-1----:R-:W-:Y:S07]  /*5e70*/  PRMT R0, R0, 0x654, R5 ;  /* 0x0000065400007816 */ /* 0x002fee0000000005 */
[----:B------:R1:W2:Y:S04]  /*5e80*/  @P1 LDS.128 R72, [R6+UR44+0x200] ;  /* 0x0002002c06481984 */ /* 0x0002a80008000c00 */
[----:B------:R1:W1:Y:S01]  /*5e90*/  @P1 LDS.128 R76, [R4+0x210] ;  /* 0x00021000044c1984 */ /* 0x0002620000000c00 */
[C---:B------:R-:W-:Y:S01]  /*5ea0*/  ISETP.NE.AND P1, PT, R90.reuse, 0x2, PT ;  /* 0x000000025a00780c */ /* 0x040fe20003f25270 */
[----:B------:R-:W-:Y:S01]  /*5eb0*/  @!PT LDS RZ, [RZ] ;  /* 0x00000000fffff984 */ /* 0x000fe20000000800 */
[----:B------:R-:W-:Y:S01]  /*5ec0*/  @!PT LDS RZ, [RZ] ;  /* 0x00000000fffff984 */ /* 0x000fe20000000800 */
[----:B------:R-:W-:Y:S01]  /*5ed0*/  @!PT LDS RZ, [RZ] ;  /* 0x00000000fffff984 */ /* 0x000fe20000000800 */
[----:B------:R-:W-:Y:S01]  /*5ee0*/  @!PT LDS RZ, [RZ] ;  /* 0x00000000fffff984 */ /* 0x000fe20000000800 */
[----:B------:R5:W-:Y:S06]  /*5ef0*/  MEMBAR.ALL.CTA ;  /* 0x0000000000007992 */ /* 0x000bec0000008000 */
[----:B-----5:R-:W5:Y:S01]  /*5f00*/  FENCE.VIEW.ASYNC.S ;  /* 0x00000000000073c6 */ /* 0x020f620000000000 */
[----:B------:R-:W-:Y:S01]  /*5f10*/  SEL R90, R90, RZ, P1 ;  /* 0x000000ff5a5a7207 */ /* 0x000fe20000800000 */
[----:B-----5:R5:W-:Y:S02]  /*5f20*/  SYNCS.ARRIVE.TRANS64.RED.A1T0 RZ, [R0+URZ], RZ ;  /* 0x000000ff00ff79a7 */ /* 0x020be400081004ff */
[----:B-----5:R-:W-:Y:S04]  /*5f30*/  SEL R0, RZ, 0x1, P1 ;  /* 0x00000001ff007807 */ /* 0x020fe80000800000 */
[----:B--2---:R-:W-:Y:S02]  /*5f40*/  LOP3.LUT R89, R89, R0, RZ, 0x3c, !PT ;  /* 0x0000000059597212 */ /* 0x004fe400078e3cff */
.L_x_95:
[----:B------:R-:W-:Y:S05]  /*5f50*/  BSYNC B1 ;  /* 0x0000000000017941 */ /* 0x000fea0003800000 */
.L_x_94:
[----:B------:R-:W-:Y:S04]  /*5f60*/  SHF.R.U32.HI R0, RZ, 0x15, R39 ;  /* 0x00000015ff007819 */ /* 0x000fe80000011627 */
[----:B------:R-:W-:Y:S01]  /*5f70*/  LOP3.LUT P1, RZ, R0, 0x3, R85, 0x48, !PT ;  /* 0x0000000300ff7812 */ /* 0x000fe20007824855 */
[----:B------:R-:W-:Y:S01]  /*5f80*/  @!UPT UIADD3 URZ, UPT, UPT, URZ, URZ, URZ ;  /* 0x000000fffffff290 */ /* 0x000fe2000fffe0ff */
[----:B----4-:R-:W-:Y:S11]  /*5f90*/  @P0 BRA `(.L_x_99) ;  /* 0x0000000000080947 */ /* 0x010ff60003800000 */
[----:B------:R-:W2:Y:S02]  /*5fa0*/  SYNCS.PHASECHK.TRANS64.TRYWAIT P0, [R100+URZ+0xa0], R3 ;  /* 0x0000a003640075a7 */ /* 0x000ea400080011ff */
[----:B--2---:R-:W-:Y:S05]  /*5fb0*/  @!P0 BRA `(.L_x_100) ;  /* 0x0000002000bc8947 */ /* 0x004fea0003800000 */
.L_x_99:
[----:B------:R-:W-:Y:S05]  /*5fc0*/  @!P1 BRA `(.L_x_101) ;  /* 0x0000000000409947 */ /* 0x000fea0003800000 */
[----:B------:R-:W4:Y:S01]  /*5fd0*/  LDCU.64 UR8, c[0x4][0x70] ;  /* 0x01000e00ff0877ac */ /* 0x000f220008000a00 */
[----:B--2---:R-:W-:Y:S01]  /*5fe0*/  MOV R3, 0x0 ;  /* 0x0000000000037802 */ /* 0x004fe20000000f00 */
[----:B------:R-:W-:Y:S02]  /*5ff0*/  HFMA2 R12, -RZ, RZ, 0, 5.9604644775390625e-08 ;  /* 0x00000001ff0c7431 */ /* 0x000fe400000001ff */
[----:B------:R-:W-:Y:S02]  /*6000*/  IMAD.MOV.U32 R8, RZ, RZ, 0x192 ;  /* 0x00000192ff087424 */ /* 0x000fe400078e00ff */
[----:B------:R-:W-:Y:S01]  /*6010*/  IMAD.MOV.U32 R13, RZ, RZ, RZ ;  /* 0x000000ffff0d7224 */ /* 0x000fe200078e00ff */
[----:B------:R-:W2:Y:S01]  /*6020*/  LDCU.64 UR6, c[0x4][0x78] ;  /* 0x01000f00ff0677ac */ /* 0x000ea20008000a00 */
[----:B------:R-:W3:Y:S01]  /*6030*/  LDC.64 R2, c[0x4][R3] ;  /* 0x0100000003027b82 */ /* 0x000ee20000000a00 */
[----:B------:R-:W5:Y:S01]  /*6040*/  LDCU.64 UR4, c[0x4][0x10] ;  /* 0x01000200ff0477ac */ /* 0x000f620008000a00 */
[----:B----4-:R-:W-:Y:S01]  /*6050*/  MOV R5, UR9 ;  /* 0x0000000900057c02 */ /* 0x010fe20008000f00 */
[----:B-1----:R-:W-:Y:S01]  /*6060*/  IMAD.U32 R4, RZ, RZ, UR8 ;  /* 0x00000008ff047e24 */ /* 0x002fe2000f8e00ff */
[----:B--2---:R-:W-:Y:S01]  /*6070*/  MOV R7, UR7 ;  /* 0x0000000700077c02 */ /* 0x004fe20008000f00 */
[----:B------:R-:W-:Y:S01]  /*6080*/  IMAD.U32 R6, RZ, RZ, UR6 ;  /* 0x00000006ff067e24 */ /* 0x000fe2000f8e00ff */
[----:B-----5:R-:W-:Y:S01]  /*6090*/  MOV R11, UR5 ;  /* 0x00000005000b7c02 */ /* 0x020fe20008000f00 */
[----:B------:R-:W-:Y:S02]  /*60a0*/  IMAD.U32 R10, RZ, RZ, UR4 ;  /* 0x00000004ff0a7e24 */ /* 0x000fe4000f8e00ff */
[----:B------:R-:W-:Y:S07]  /*60b0*/  LEPC R20, `(.L_x_101) ;  /* 0x000000001014794e */ /* 0x000fee0000000000 */
[----:B---3--:R-:W-:Y:S05]  /*60c0*/  CALL.ABS.NOINC R2 ;  /* 0x0000000002007343 */ /* 0x008fea0003c00000 */
.L_x_101:
[-C--:B------:R-:W-:Y:S01]  /*60d0*/  F2FP.F16.E5M2.UNPACK_B R42, R72.reuse ;  /* 0x00000048ff2a723e */ /* 0x080fe200020004ff */
[----:B------:R-:W-:Y:S05]  /*60e0*/  WARPSYNC.ALL ;  /* 0x0000000000007948 */ /* 0x000fea0003800000 */
[----:B------:R-:W-:Y:S01]  /*60f0*/  R2UR UR4, R39 ;  /* 0x00000000270472ca */ /* 0x000fe200000e0000 */
[--C-:B------:R-:W-:Y:S01]  /*6100*/  HADD2.F32 R40, -RZ, R42.reuse.H0_H0 ;  /* 0x2000002aff287230 */ /* 0x100fe20000004100 */
[----:B------:R-:W-:Y:S01]  /*6110*/  F2FP.F16.E5M2.UNPACK_B R43, R72.H1 ;  /* 0x00000048ff2b723e */ /* 0x000fe200030004ff */
[----:B------:R-:W-:Y:S01]  /*6120*/  HADD2.F32 R42, -RZ, R42.H1_H1 ;  /* 0x3000002aff2a7230 */ /* 0x000fe20000004100 */
[-C--:B------:R-:W-:Y:S01]  /*6130*/  F2FP.F16.E5M2.UNPACK_B R45, R73.reuse ;  /* 0x00000049ff2d723e */ /* 0x080fe200020004ff */
[----:B------:R-:W-:Y:S01]  /*6140*/  BSSY.RECONVERGENT B0, `(.L_x_102) ;  /* 0x0000099000007945 */ /* 0x000fe20003800200 */
[----:B------:R-:W-:Y:S01]  /*6150*/  F2FP.F16.E5M2.UNPACK_B R47, R73.H1 ;  /* 0x00000049ff2f723e */ /* 0x000fe200030004ff */
[--C-:B------:R-:W-:Y:S01]  /*6160*/  HADD2.F32 R44, -RZ, R43.reuse.H0_H0 ;  /* 0x2000002bff2c7230 */ /* 0x100fe20000004100 */
[-C--:B------:R-:W-:Y:S01]  /*6170*/  F2FP.F16.E5M2.UNPACK_B R49, R74.reuse ;  /* 0x0000004aff31723e */ /* 0x080fe200020004ff */
[----:B------:R-:W-:Y:S01]  /*6180*/  HADD2.F32 R46, -RZ, R43.H1_H1 ;  /* 0x3000002bff2e7230 */ /* 0x000fe20000004100 */
[----:B------:R-:W-:Y:S01]  /*6190*/  F2FP.F16.E5M2.UNPACK_B R51, R74.H1 ;  /* 0x0000004aff33723e */ /* 0x000fe200030004ff */
[--C-:B------:R-:W-:Y:S01]  /*61a0*/  HADD2.F32 R43, -RZ, R45.reuse.H0_H0 ;  /* 0x2000002dff2b7230 */ /* 0x100fe20000004100 */
[-C--:B------:R-:W-:Y:S01]  /*61b0*/  F2FP.F16.E5M2.UNPACK_B R53, R75.reuse ;  /* 0x0000004bff35723e */ /* 0x080fe200020004ff */
[----:B-1----:R-:W-:Y:S01]  /*61c0*/  LDTM.16dp32bit_t0_t15.x32 R4, tmem[UR4] ;  /* 0x00000004000479ee */ /* 0x002fe20008a80000 */
[----:B------:R-:W3:Y:S01]  /*61d0*/  LDTM.16dp32bit_t16_t31.x32 R4, tmem[UR4+0x20] ;  /* 0x00002004000479ee */ /* 0x000ee20008aa0000 */
[----:B------:R-:W-:Y:S01]  /*61e0*/  ISETP.NE.AND P6, PT, R96, RZ, PT ;  /* 0x000000ff6000720c */ /* 0x000fe20003fc5270 */
[----:B------:R-:W-:Y:S01]  /*61f0*/  HADD2.F32 R48, -RZ, R45.H1_H1 ;  /* 0x3000002dff307230 */ /* 0x000fe20000004100 */
[----:B------:R-:W-:Y:S01]  /*6200*/  IADD3 R109, PT, PT, R71, UR44, RZ ;  /* 0x0000002c476d7c10 */ /* 0x000fe2000fffe0ff */
[----:B------:R-:W-:Y:S01]  /*6210*/  HADD2.F32 R52, -RZ, R49.H1_H1 ;  /* 0x30000031ff347230 */ /* 0x000fe20000004100 */
[----:B------:R-:W-:Y:S01]  /*6220*/  SHF.L.U32 R108, R88, 0x4, RZ ;  /* 0x00000004586c7819 */ /* 0x000fe200000006ff */
[----:B------:R-:W-:Y:S01]  /*6230*/  HADD2.F32 R56, -RZ, R53.H1_H1 ;  /* 0x30000035ff387230 */ /* 0x000fe20000004100 */
[----:B------:R-:W-:Y:S01]  /*6240*/  F2FP.F16.E5M2.UNPACK_B R55, R75.H1 ;  /* 0x0000004bff37723e */ /* 0x000fe200030004ff */
[--C-:B------:R-:W-:Y:S01]  /*6250*/  HADD2.F32 R45, -RZ, R47.reuse.H0_H0 ;  /* 0x2000002fff2d7230 */ /* 0x100fe20000004100 */
[----:B------:R-:W-:Y:S01]  /*6260*/  IADD3 R101, PT, PT, R109, R108, RZ ;  /* 0x0000006c6d657210 */ /* 0x000fe20007ffe0ff */
[----:B------:R-:W-:Y:S01]  /*6270*/  HADD2.F32 R50, -RZ, R47.H1_H1 ;  /* 0x3000002fff327230 */ /* 0x000fe20000004100 */
[-C--:B------:R-:W-:Y:S01]  /*6280*/  F2FP.F16.E5M2.UNPACK_B R57, R76.reuse ;  /* 0x0000004cff39723e */ /* 0x080fe200020004ff */
[----:B------:R-:W-:Y:S01]  /*6290*/  HADD2.F32 R47, -RZ, R49.H0_H0 ;  /* 0x20000031ff2f7230 */ /* 0x000fe20000004100 */
[----:B------:R-:W-:Y:S01]  /*62a0*/  F2FP.F16.E5M2.UNPACK_B R59, R76.H1 ;  /* 0x0000004cff3b723e */ /* 0x000fe200030004ff */
[----:B------:R-:W-:Y:S01]  /*62b0*/  HADD2.F32 R49, -RZ, R51.H0_H0 ;  /* 0x20000033ff317230 */ /* 0x000fe20000004100 */
[-C--:B------:R-:W-:Y:S01]  /*62c0*/  F2FP.F16.E5M2.UNPACK_B R61, R77.reuse ;  /* 0x0000004dff3d723e */ /* 0x080fe200020004ff */
[----:B------:R-:W-:Y:S01]  /*62d0*/  HADD2.F32 R60, -RZ, R57.H1_H1 ;  /* 0x30000039ff3c7230 */ /* 0x000fe20000004100 */
[----:B------:R-:W-:Y:S01]  /*62e0*/  F2FP.F16.E5M2.UNPACK_B R63, R77.H1 ;  /* 0x0000004dff3f723e */ /* 0x000fe200030004ff */
[----:B------:R-:W-:Y:S01]  /*62f0*/  HADD2.F32 R54, -RZ, R51.H1_H1 ;  /* 0x30000033ff367230 */ /* 0x000fe20000004100 */
[-C--:B------:R-:W-:Y:S01]  /*6300*/  F2FP.F16.E5M2.UNPACK_B R65, R78.reuse ;  /* 0x0000004eff41723e */ /* 0x080fe200020004ff */
[----:B------:R-:W-:Y:S01]  /*6310*/  HADD2.F32 R51, -RZ, R53.H0_H0 ;  /* 0x20000035ff337230 */ /* 0x000fe20000004100 */
[----:B------:R-:W-:Y:S01]  /*6320*/  F2FP.F16.E5M2.UNPACK_B R67, R78.H1 ;  /* 0x0000004eff43723e */ /* 0x000fe200030004ff */
[----:B------:R-:W-:Y:S01]  /*6330*/  HADD2.F32 R64, -RZ, R61.H1_H1 ;  /* 0x3000003dff407230 */ /* 0x000fe20000004100 */
[----:B------:R-:W-:Y:S01]  /*6340*/  ISETP.NE.AND P0, PT, R95, RZ, PT ;  /* 0x000000ff5f00720c */ /* 0x000fe20003f05270 */
[C---:B---3--:R-:W-:Y:S01]  /*6350*/  FMUL R0, R38.reuse, R4 ;  /* 0x0000000426007220 */ /* 0x048fe20000400000 */
[C---:B------:R-:W-:Y:S01]  /*6360*/  FMUL R2, R38.reuse, R5 ;  /* 0x0000000526027220 */ /* 0x040fe20000400000 */
[C---:B------:R-:W-:Y:S01]  /*6370*/  FMUL R4, R38.reuse, R8 ;  /* 0x0000000826047220 */ /* 0x040fe20000400000 */
[C---:B------:R-:W-:Y:S01]  /*6380*/  FMUL R5, R38.reuse, R9 ;  /* 0x0000000926057220 */ /* 0x040fe20000400000 */
[C---:B------:R-:W-:Y:S01]  /*6390*/  FFMA R0, R41.reuse, R40, R0 ;  /* 0x0000002829007223 */ /* 0x040fe20000000000 */
[C---:B------:R-:W-:Y:S01]  /*63a0*/  FFMA R2, R41.reuse, R42, R2 ;  /* 0x0000002a29027223 */ /* 0x040fe20000000002 */
[C---:B------:R-:W-:Y:S01]  /*63b0*/  FMUL R8, R38.reuse, R12 ;  /* 0x0000000c26087220 */ /* 0x040fe20000400000 */
[C---:B------:R-:W-:Y:S01]  /*63c0*/  FMUL R9, R38.reuse, R13 ;  /* 0x0000000d26097220 */ /* 0x040fe20000400000 */
[C---:B------:R-:W-:Y:S01]  /*63d0*/  FMUL R12, R38.reuse, R16 ;  /* 0x00000010260c7220 */ /* 0x040fe20000400000 */
[C---:B------:R-:W-:Y:S01]  /*63e0*/  FMUL R13, R38.reuse, R17 ;  /* 0x00000011260d7220 */ /* 0x040fe20000400000 */
[C---:B------:R-:W-:Y:S01]  /*63f0*/  FMUL R16, R38.reuse, R20 ;  /* 0x0000001426107220 */ /* 0x040fe20000400000 */
[C---:B------:R-:W-:Y:S01]  /*6400*/  FMUL R17, R38.reuse, R21 ;  /* 0x0000001526117220 */ /* 0x040fe20000400000 */
[C---:B------:R-:W-:Y:S01]  /*6410*/  FMUL R20, R38.reuse, R24 ;  /* 0x0000001826147220 */ /* 0x040fe20000400000 */
[C---:B------:R-:W-:Y:S01]  /*6420*/  FMUL R21, R38.reuse, R25 ;  /* 0x0000001926157220 */ /* 0x040fe20000400000 */
[----:B------:R-:W-:Y:S02]  /*6430*/  HADD2.F32 R68, -RZ, R65.H1_H1 ;  /* 0x30000041ff447230 */ /* 0x000fe40000004100 */
[C---:B------:R-:W-:Y:S01]  /*6440*/  FMUL R24, R38.reuse, R28 ;  /* 0x0000001c26187220 */ /* 0x040fe20000400000 */
[C---:B------:R-:W-:Y:S01]  /*6450*/  FMUL R25, R38.reuse, R29 ;  /* 0x0000001d26197220 */ /* 0x040fe20000400000 */
[C---:B------:R-:W-:Y:S01]  /*6460*/  FMUL R28, R38.reuse, R32 ;  /* 0x00000020261c7220 */ /* 0x040fe20000400000 */
[C---:B------:R-:W-:Y:S01]  /*6470*/  FMUL R29, R38.reuse, R33 ;  /* 0x00000021261d7220 */ /* 0x040fe20000400000 */
[C---:B--2---:R-:W-:Y:S01]  /*6480*/  FMUL R3, R38.reuse, R6 ;  /* 0x0000000626037220 */ /* 0x044fe20000400000 */
[C---:B------:R-:W-:Y:S01]  /*6490*/  FMUL R7, R38.reuse, R7 ;  /* 0x0000000726077220 */ /* 0x040fe20000400000 */
[C---:B------:R-:W-:Y:S01]  /*64a0*/  FMUL R6, R38.reuse, R10 ;  /* 0x0000000a26067220 */ /* 0x040fe20000400000 */
[C---:B------:R-:W-:Y:S01]  /*64b0*/  FMUL R11, R38.reuse, R11 ;  /* 0x0000000b260b7220 */ /* 0x040fe20000400000 */
[C---:B------:R-:W-:Y:S01]  /*64c0*/  FFMA R3, R41.reuse, R44, R3 ;  /* 0x0000002c29037223 */ /* 0x040fe20000000003 */
[C---:B------:R-:W-:Y:S01]  /*64d0*/  FFMA R7, R41.reuse, R46, R7 ;  /* 0x0000002e29077223 */ /* 0x040fe20000000007 */
[C---:B------:R-:W-:Y:S01]  /*64e0*/  FFMA R4, R41.reuse, R43, R4 ;  /* 0x0000002b29047223 */ /* 0x040fe20000000004 */
[----:B------:R-:W-:Y:S01]  /*64f0*/  F2FP.F16.E5M2.UNPACK_B R40, R79 ;  /* 0x0000004fff28723e */ /* 0x000fe200020004ff */
[C---:B------:R-:W-:Y:S01]  /*6500*/  FFMA R5, R41.reuse, R48, R5 ;  /* 0x0000003029057223 */ /* 0x040fe20000000005 */
[C---:B------:R-:W-:Y:S01]  /*6510*/  FFMA R6, R41.reuse, R45, R6 ;  /* 0x0000002d29067223 */ /* 0x040fe20000000006 */
[----:B------:R-:W-:Y:S01]  /*6520*/  F2FP.F16.E5M2.UNPACK_B R42, R79.H1 ;  /* 0x0000004fff2a723e */ /* 0x000fe200030004ff */
[C---:B------:R-:W-:Y:S01]  /*6530*/  FFMA R11, R41.reuse, R50, R11 ;  /* 0x00000032290b7223 */ /* 0x040fe2000000000b */
[----:B------:R-:W-:Y:S01]  /*6540*/  FFMA R8, R41, R47, R8 ;  /* 0x0000002f29087223 */ /* 0x000fe20000000008 */
[----:B------:R-:W-:Y:S01]  /*6550*/  F2FP.SATFINITE.E5M2.F32.PACK_AB_MERGE_C R97, R7, R3, RZ ;  /* 0x000000030761723e */ /* 0x000fe200048060ff */
[C---:B------:R-:W-:Y:S01]  /*6560*/  FFMA R9, R41.reuse, R52, R9 ;  /* 0x0000003429097223 */ /* 0x040fe20000000009 */
[----:B------:R-:W-:Y:S01]  /*6570*/  FMUL R10, R38, R14 ;  /* 0x0000000e260a7220 */ /* 0x000fe20000400000 */
[----:B------:R-:W-:Y:S01]  /*6580*/  LEA R109, R90, UR44, 0x3 ;  /* 0x0000002c5a6d7c11 */ /* 0x000fe2000f8e18ff */
[----:B------:R-:W-:Y:S01]  /*6590*/  FMUL R15, R38, R15 ;  /* 0x0000000f260f7220 */ /* 0x000fe20000400000 */
[--C-:B------:R-:W-:Y:S01]  /*65a0*/  HADD2.F32 R53, -RZ, R55.reuse.H0_H0 ;  /* 0x20000037ff357230 */ /* 0x100fe20000004100 */
[----:B------:R-:W-:Y:S01]  /*65b0*/  F2FP.SATFINITE.E5M2.F32.PACK_AB_MERGE_C R96, R2, R0, R97 ;  /* 0x000000000260723e */ /* 0x000fe20004806061 */
[----:B------:R-:W-:Y:S01]  /*65c0*/  FFMA R10, R41, R49, R10 ;  /* 0x00000031290a7223 */ /* 0x000fe2000000000a */
[----:B------:R-:W-:Y:S01]  /*65d0*/  F2FP.SATFINITE.E5M2.F32.PACK_AB_MERGE_C R97, R11, R6, RZ ;  /* 0x000000060b61723e */ /* 0x000fe200048060ff */
[C---:B------:R-:W-:Y:S01]  /*65e0*/  FFMA R15, R41.reuse, R54, R15 ;  /* 0x00000036290f7223 */ /* 0x040fe2000000000f */
[C---:B------:R-:W-:Y:S01]  /*65f0*/  FFMA R12, R41.reuse, R51, R12 ;  /* 0x00000033290c7223 */ /* 0x040fe2000000000c */
[----:B------:R-:W-:Y:S01]  /*6600*/  FFMA R13, R41, R56, R13 ;  /* 0x00000038290d7223 */ /* 0x000fe2000000000d */
[----:B------:R-:W-:Y:S01]  /*6610*/  F2FP.SATFINITE.E5M2.F32.PACK_AB_MERGE_C R97, R5, R4, R97 ;  /* 0x000000040561723e */ /* 0x000fe20004806061 */
[----:B------:R-:W-:Y:S01]  /*6620*/  HADD2.F32 R58, -RZ, R55.H1_H1 ;  /* 0x30000037ff3a7230 */ /* 0x000fe20000004100 */
[----:B------:R-:W-:Y:S01]  /*6630*/  F2FP.SATFINITE.E5M2.F32.PACK_AB_MERGE_C R98, R15, R10, RZ ;  /* 0x0000000a0f62723e */ /* 0x000fe200048060ff */
[----:B------:R-:W-:Y:S02]  /*6640*/  HADD2.F32 R55, -RZ, R57.H0_H0 ;  /* 0x20000039ff377230 */ /* 0x000fe40000004100 */
[C---:B------:R-:W-:Y:S01]  /*6650*/  FMUL R14, R38.reuse, R18 ;  /* 0x00000012260e7220 */ /* 0x040fe20000400000 */
[C---:B------:R-:W-:Y:S01]  /*6660*/  FMUL R19, R38.reuse, R19 ;  /* 0x0000001326137220 */ /* 0x040fe20000400000 */
[--C-:B------:R-:W-:Y:S02]  /*6670*/  HADD2.F32 R57, -RZ, R59.reuse.H0_H0 ;  /* 0x2000003bff397230 */ /* 0x100fe40000004100 */
[C---:B------:R-:W-:Y:S01]  /*6680*/  FMUL R18, R38.reuse, R22 ;  /* 0x0000001626127220 */ /* 0x040fe20000400000 */
[C---:B------:R-:W-:Y:S01]  /*6690*/  FFMA R14, R41.reuse, R53, R14 ;  /* 0x00000035290e7223 */ /* 0x040fe2000000000e */
[----:B------:R-:W-:Y:S02]  /*66a0*/  HADD2.F32 R62, -RZ, R59.H1_H1 ;  /* 0x3000003bff3e7230 */ /* 0x000fe40000004100 */
[C---:B------:R-:W-:Y:S01]  /*66b0*/  FFMA R19, R41.reuse, R58, R19 ;  /* 0x0000003a29137223 */ /* 0x040fe20000000013 */
[----:B------:R-:W-:Y:S02]  /*66c0*/  HADD2.F32 R59, -RZ, R61.H0_H0 ;  /* 0x2000003dff3b7230 */ /* 0x000fe40000004100 */
[C---:B------:R-:W-:Y:S01]  /*66d0*/  FMUL R23, R38.reuse, R23 ;  /* 0x0000001726177220 */ /* 0x040fe20000400000 */
[C---:B------:R-:W-:Y:S01]  /*66e0*/  FFMA R16, R41.reuse, R55, R16 ;  /* 0x0000003729107223 */ /* 0x040fe20000000010 */
[C---:B------:R-:W-:Y:S01]  /*66f0*/  FFMA R17, R41.reuse, R60, R17 ;  /* 0x0000003c29117223 */ /* 0x040fe20000000011 */
[--C-:B------:R-:W-:Y:S02]  /*6700*/  HADD2.F32 R61, -RZ, R63.reuse.H0_H0 ;  /* 0x2000003fff3d7230 */ /* 0x100fe40000004100 */
[C---:B------:R-:W-:Y:S01]  /*6710*/  FFMA R18, R41.reuse, R57, R18 ;  /* 0x0000003929127223 */ /* 0x040fe20000000012 */
[----:B------:R-:W-:Y:S02]  /*6720*/  HADD2.F32 R66, -RZ, R63.H1_H1 ;  /* 0x3000003fff427230 */ /* 0x000fe40000004100 */
[C---:B------:R-:W-:Y:S01]  /*6730*/  FMUL R22, R38.reuse, R26 ;  /* 0x0000001a26167220 */ /* 0x040fe20000400000 */
[----:B------:R-:W-:Y:S02]  /*6740*/  HADD2.F32 R63, -RZ, R65.H0_H0 ;  /* 0x20000041ff3f7230 */ /* 0x000fe40000004100 */
[C---:B------:R-:W-:Y:S01]  /*6750*/  FFMA R23, R41.reuse, R62, R23 ;  /* 0x0000003e29177223 */ /* 0x040fe20000000017 */
[C---:B------:R-:W-:Y:S01]  /*6760*/  FMUL R27, R38.reuse, R27 ;  /* 0x0000001b261b7220 */ /* 0x040fe20000400000 */
[C---:B------:R-:W-:Y:S01]  /*6770*/  FFMA R20, R41.reuse, R59, R20 ;  /* 0x0000003b29147223 */ /* 0x040fe20000000014 */
[C---:B------:R-:W-:Y:S01]  /*6780*/  FFMA R21, R41.reuse, R64, R21 ;  /* 0x0000004029157223 */ /* 0x040fe20000000015 */
[--C-:B------:R-:W-:Y:S02]  /*6790*/  HADD2.F32 R65, -RZ, R67.reuse.H0_H0 ;  /* 0x20000043ff417230 */ /* 0x100fe40000004100 */
[C---:B------:R-:W-:Y:S01]  /*67a0*/  FFMA R22, R41.reuse, R61, R22 ;  /* 0x0000003d29167223 */ /* 0x040fe20000000016 */
[----:B------:R-:W-:Y:S02]  /*67b0*/  HADD2.F32 R70, -RZ, R67.H1_H1 ;  /* 0x30000043ff467230 */ /* 0x000fe40000004100 */
[C---:B------:R-:W-:Y:S01]  /*67c0*/  FMUL R26, R38.reuse, R30 ;  /* 0x0000001e261a7220 */ /* 0x040fe20000400000 */
[--C-:B------:R-:W-:Y:S02]  /*67d0*/  HADD2.F32 R67, -RZ, R40.reuse.H0_H0 ;  /* 0x20000028ff437230 */ /* 0x100fe40000004100 */
[C---:B------:R-:W-:Y:S01]  /*67e0*/  FFMA R27, R41.reuse, R66, R27 ;  /* 0x00000042291b7223 */ /* 0x040fe2000000001b */
[C---:B------:R-:W-:Y:S01]  /*67f0*/  FMUL R31, R38.reuse, R31 ;  /* 0x0000001f261f7220 */ /* 0x040fe20000400000 */
[C---:B------:R-:W-:Y:S01]  /*6800*/  FFMA R24, R41.reuse, R63, R24 ;  /* 0x0000003f29187223 */ /* 0x040fe20000000018 */
[----:B------:R-:W-:Y:S02]  /*6810*/  HADD2.F32 R40, -RZ, R40.H1_H1 ;  /* 0x30000028ff287230 */ /* 0x000fe40000004100 */
[C---:B------:R-:W-:Y:S01]  /*6820*/  FFMA R25, R41.reuse, R68, R25 ;  /* 0x0000004429197223 */ /* 0x040fe20000000019 */
[--C-:B------:R-:W-:Y:S02]  /*6830*/  HADD2.F32 R69, -RZ, R42.reuse.H0_H0 ;  /* 0x2000002aff457230 */ /* 0x100fe40000004100 */
[C---:B------:R-:W-:Y:S01]  /*6840*/  FFMA R26, R41.reuse, R65, R26 ;  /* 0x00000041291a7223 */ /* 0x040fe2000000001a */
[----:B------:R-:W-:Y:S02]  /*6850*/  HADD2.F32 R42, -RZ, R42.H1_H1 ;  /* 0x3000002aff2a7230 */ /* 0x000fe40000004100 */
[C---:B------:R-:W-:Y:S01]  /*6860*/  FMUL R30, R38.reuse, R34 ;  /* 0x00000022261e7220 */ /* 0x040fe20000400000 */
[----:B------:R-:W-:Y:S01]  /*6870*/  FFMA R31, R41, R70, R31 ;  /* 0x00000046291f7223 */ /* 0x000fe2000000001f */
[----:B------:R-:W-:Y:S01]  /*6880*/  FMUL R35, R38, R35 ;  /* 0x0000002326237220 */ /* 0x000fe20000400000 */
[----:B------:R-:W-:Y:S01]  /*6890*/  F2FP.SATFINITE.E5M2.F32.PACK_AB_MERGE_C R99, R19, R14, RZ ;  /* 0x0000000e1363723e */ /* 0x000fe200048060ff */
[C---:B------:R-:W-:Y:S01]  /*68a0*/  FFMA R28, R41.reuse, R67, R28 ;  /* 0x00000043291c7223 */ /* 0x040fe2000000001c */
[C---:B------:R-:W-:Y:S01]  /*68b0*/  FFMA R29, R41.reuse, R40, R29 ;  /* 0x00000028291d7223 */ /* 0x040fe2000000001d */
[C---:B------:R-:W-:Y:S01]  /*68c0*/  FFMA R30, R41.reuse, R69, R30 ;  /* 0x00000045291e7223 */ /* 0x040fe2000000001e */
[----:B------:R-:W-:Y:S01]  /*68d0*/  FFMA R35, R41, R42, R35 ;  /* 0x0000002a29237223 */ /* 0x000fe20000000023 */
[----:B------:R-:W-:Y:S02]  /*68e0*/  F2FP.SATFINITE.E5M2.F32.PACK_AB_MERGE_C R98, R9, R8, R98 ;  /* 0x000000080962723e */ /* 0x000fe40004806062 */
[----:B------:R-:W-:Y:S02]  /*68f0*/  F2FP.SATFINITE.E5M2.F32.PACK_AB_MERGE_C R99, R13, R12, R99 ;  /* 0x0000000c0d63723e */ /* 0x000fe40004806063 */
[----:B------:R-:W-:Y:S02]  /*6900*/  F2FP.SATFINITE.E5M2.F32.PACK_AB_MERGE_C R104, R23, R18, RZ ;  /* 0x000000121768723e */ /* 0x000fe400048060ff */
[----:B------:R-:W-:Y:S01]  /*6910*/  F2FP.SATFINITE.E5M2.F32.PACK_AB_MERGE_C R105, R27, R22, RZ ;  /* 0x000000161b69723e */ /* 0x000fe200048060ff */
[----:B------:R1:W-:Y:S01]  /*6920*/  STS.128 [R71+UR44+0x2200], R96 ;  /* 0x0022006047007988 */ /* 0x0003e20008000c2c */
[----:B------:R-:W-:Y:S02]  /*6930*/  F2FP.SATFINITE.E5M2.F32.PACK_AB_MERGE_C R110, R31, R26, RZ ;  /* 0x0000001a1f6e723e */ /* 0x000fe400048060ff */
[----:B------:R-:W-:Y:S02]  /*6940*/  F2FP.SATFINITE.E5M2.F32.PACK_AB_MERGE_C R111, R35, R30, RZ ;  /* 0x0000001e236f723e */ /* 0x000fe400048060ff */
[----:B------:R-:W-:Y:S02]  /*6950*/  F2FP.SATFINITE.E5M2.F32.PACK_AB_MERGE_C R104, R17, R16, R104 ;  /* 0x000000101168723e */ /* 0x000fe40004806068 */
[----:B------:R-:W-:Y:S02]  /*6960*/  F2FP.SATFINITE.E5M2.F32.PACK_AB_MERGE_C R105, R21, R20, R105 ;  /* 0x000000141569723e */ /* 0x000fe40004806069 */
[----:B------:R-:W-:Y:S02]  /*6970*/  F2FP.SATFINITE.E5M2.F32.PACK_AB_MERGE_C R106, R25, R24, R110 ;  /* 0x00000018196a723e */ /* 0x000fe4000480606e */
[----:B------:R-:W-:Y:S02]  /*6980*/  F2FP.SATFINITE.E5M2.F32.PACK_AB_MERGE_C R107, R29, R28, R111 ;  /* 0x0000001c1d6b723e */ /* 0x000fe4000480606f */
[----:B------:R-:W-:Y:S03]  /*6990*/  @P6 SHF.L.U32 R110, R89, 0x1f, RZ ;  /* 0x0000001f596e6819 */ /* 0x000fe600000006ff */
[----:B------:R1:W-:Y:S01]  /*69a0*/  STS.128 [R101+0x2210], R104 ;  /* 0x0022106865007388 */ /* 0x0003e20000000c00 */
[----:B------:R-:W-:Y:S01]  /*69b0*/  @!PT LDS RZ, [RZ] ;  /* 0x00000000fffff984 */ /* 0x000fe20000000800 */
[----:B------:R-:W-:Y:S01]  /*69c0*/  @!PT LDS RZ, [RZ] ;  /* 0x00000000fffff984 */ /* 0x000fe20000000800 */
[----:B------:R-:W-:Y:S01]  /*69d0*/  @!PT LDS RZ, [RZ] ;  /* 0x00000000fffff984 */ /* 0x000fe20000000800 */
[----:B------:R-:W-:Y:S01]  /*69e0*/  @!PT LDS RZ, [RZ] ;  /* 0x00000000fffff984 */ /* 0x000fe20000000800 */
[----:B------:R2:W-:Y:S07]  /*69f0*/  MEMBAR.ALL.CTA ;  /* 0x0000000000007992 */ /* 0x0005ee0000008000 */
[----:B--2---:R-:W2:Y:S02]  /*6a00*/  FENCE.VIEW.ASYNC.S ;  /* 0x00000000000073c6 */ /* 0x004ea40000000000 */
[----:B--2---:R-:W-:Y:S06]  /*6a10*/  BAR.SYNC.DEFER_BLOCKING 0x1, 0x80 ;  /* 0x0042000000007b1d */ /* 0x004fec0000010000 */
[----:B------:R-:W-:Y:S05]  /*6a20*/  @P0 BRA `(.L_x_103) ;  /* 0x0000000000280947 */ /* 0x000fea0003800000 */
[----:B------:R-:W2:Y:S01]  /*6a30*/  LDCU.64 UR6, c[0x0][0x348] ;  /* 0x00006900ff0677ac */ /* 0x000ea20008000a00 */
[----:B------:R-:W-:Y:S01]  /*6a40*/  UIADD3 UR4, UPT, UPT, UR44, 0x2200, URZ ;  /* 0x000022002c047890 */ /* 0x000fe2000fffe0ff */
[----:B------:R-:W-:Y:S05]  /*6a50*/  UMOV UR51, UR36 ;  /* 0x0000002400337c82 */ /* 0x000fea0008000000 */
[----:B------:R-:W-:Y:S04]  /*6a60*/  MOV R94, UR4 ;  /* 0x00000004005e7c02 */ /* 0x000fe80008000f00 */
[----:B------:R-:W-:Y:S01]  /*6a70*/  R2UR UR48, R94 ;  /* 0x000000005e3072ca */ /* 0x000fe200000e0000 */
[----:B--2---:R-:W-:Y:S04]  /*6a80*/  UIADD3 UR4, UP0, UPT, UR6, 0x680, URZ ;  /* 0x0000068006047890 */ /* 0x004fe8000ff1e0ff */
[----:B------:R-:W-:Y:S09]  /*6a90*/  UIADD3.X UR5, UPT, UPT, URZ, UR7, URZ, UP0, !UPT ;  /* 0x00000007ff057290 */ /* 0x000ff200087fe4ff */
[----:B------:R2:W-:Y:S01]  /*6aa0*/  UTMASTG.3D [UR48], [UR4] ;  /* 0x00000030040073b5 */ /* 0x0005e20008010000 */
[----:B------:R0:W-:Y:S01]  /*6ab0*/  UTMACMDFLUSH ;  /* 0x00000000000079b7 */ /* 0x0001e20000000000 */
[----:B--2---:R-:W-:Y:S04]  /*6ac0*/  DEPBAR.LE SB0, 0x1 ;  /* 0x000080400000791a */ /* 0x004fe80000000000 */
.L_x_103:
[----:B------:R-:W-:Y:S05]  /*6ad0*/  BSYNC.RECONVERGENT B0 ;  /* 0x0000000000007941 */ /* 0x000fea0003800200 */
.L_x_102:
[----:B------:R-:W-:Y:S06]  /*6ae0*/  BAR.SYNC.DEFER_BLOCKING 0x1, 0x80 ;  /* 0x0042000000007b1d */ /* 0x000fec0000010000 */
[----:B------:R-:W2:Y:S01]  /*6af0*/  @P6 SYNCS.PHASECHK.TRANS64.TRYWAIT P0, [R109+URZ+0x50], R110 ;  /* 0x0000506e6d0065a7 */ /* 0x000ea200080011ff */
[----:B------:R-:W-:Y:S01]  /*6b00*/  BSSY B1, `(.L_x_104) ;  /* 0x0000020000017945 */ /* 0x000fe20003800000 */
[----:B--2---:R-:W-:Y:S03]  /*6b10*/  @P6 SEL R102, RZ, 0x1, !P0 ;  /* 0x00000001ff666807 */ /* 0x004fe60004000000 */
[----:B------:R-:W-:Y:S05]  /*6b20*/  @!P6 BRA `(.L_x_105) ;  /* 0x000000000074e947 */ /* 0x000fea0003800000 */
[----:B------:R-:W-:Y:S01]  /*6b30*/  ISETP.NE.AND P1, PT, R103, RZ, PT ;  /* 0x000000ff6700720c */ /* 0x000fe20003f25270 */
[----:B------:R-:W2:Y:S01]  /*6b40*/  S2R R0, SR_CgaCtaId ;  /* 0x0000000000007919 */ /* 0x000ea20000008800 */
[----:B------:R-:W-:Y:S01]  /*6b50*/  ISETP.NE.AND P0, PT, R102, RZ, PT ;  /* 0x000000ff6600720c */ /* 0x000fe20003f05270 */
[----:B------:R-:W-:Y:S10]  /*6b60*/  BSSY B0, `(.L_x_106) ;  /* 0x0000008000007945 */ /* 0x000ff40003800000 */
[----:B------:R-:W-:Y:S05]  /*6b70*/  @P1 IMAD R2, R90, 0x1000, R71 ;  /* 0x000010005a021824 */ /* 0x000fea00078e0247 */
[----:B------:R-:W-:Y:S05]  /*6b80*/  @P1 IADD3 R3, PT, PT, R2, UR44, RZ ;  /* 0x0000002c02031c10 */ /* 0x000fea000fffe0ff */
[----:B------:R-:W-:Y:S01]  /*6b90*/  @P1 IMAD.IADD R3, R3, 0x1, R108 ;  /* 0x0000000103031824 */ /* 0x000fe200078e026c */
[----:B------:R-:W-:Y:S06]  /*6ba0*/  @P0 BRA `(.L_x_107) ;  /* 0x00000000000c0947 */ /* 0x000fec0003800000 */
[----:B------:R-:W-:Y:S04]  /*6bb0*/  SHF.L.U32 R4, R89, 0x1f, RZ ;  /* 0x0000001f59047819 */ /* 0x000fe800000006ff */
[----:B------:R-:W3:Y:S02]  /*6bc0*/  SYNCS.PHASECHK.TRANS64.TRYWAIT P0, [R109+URZ+0x50], R4 ;  /* 0x000050046d0075a7 */ /* 0x000ee400080011ff */
[----:B---3--:R-:W-:Y:S05]  /*6bd0*/  @!P0 BRA `(.L_x_108) ;  /* 0x0000001400c88947 */ /* 0x008fea0003800000 */
.L_x_107:
[----:B------:R-:W-:Y:S05]  /*6be0*/  BSYNC B0 ;  /* 0x0000000000007941 */ /* 0x000fea0003800000 */
.L_x_106:
[----:B------:R-:W-:Y:S01]  /*6bf0*/  ISETP.NE.AND P0, PT, R103, RZ, PT ;  /* 0x000000ff6700720c */ /* 0x000fe20003f05270 */
[----:B---3--:R-:W-:Y:S02]  /*6c00*/  VIADD R109, R109, 0x60 ;  /* 0x000000606d6d7836 */ /* 0x008fe40000000000 */
[----:B------:R-:W-:Y:S03]  /*6c10*/  VIADD R90, R90, 0x1 ;  /* 0x000000015a5a7836 */ /* 0x000fe60000000000 */
[----:B--2---:R-:W-:Y:S07]  /*6c20*/  PRMT R0, R0, 0x654, R109 ;  /* 0x0000065400007816 */ /* 0x004fee000000006d */
[----:B------:R2:W3:Y:S04]  /*6c30*/  @P0 LDS.128 R72, [R2+UR44+0x200] ;  /* 0x0002002c02480984 */ /* 0x0004e80008000c00 */
[----:B------:R2:W4:Y:S01]  /*6c40*/  @P0 LDS.128 R76, [R3+0x210] ;  /* 0x00021000034c0984 */ /* 0x0005220000000c00 */
        /* <DEDUP_REMOVED lines=10> */
[----:B--23--:R-:W-:Y:S02]  /*6cf0*/  LOP3.LUT R89, R89, R0, RZ, 0x3c, !PT ;  /* 0x0000000059597212 */ /* 0x00cfe400078e3cff */
.L_x_105:
[----:B------:R-:W-:Y:S05]  /*6d00*/  BSYNC B1 ;  /* 0x0000000000017941 */ /* 0x000fea0003800000 */
.L_x_104:
[----:B------:R-:W-:Y:S05]  /*6d10*/  VIADD R0, R39, 0x40 ;  /* 0x0000004027007836 */ /* 0x000fea0000000000 */
[----:B------:R-:W-:Y:S04]  /*6d20*/  SHF.R.U32.HI R0, RZ, 0x15, R0 ;  /* 0x00000015ff007819 */ /* 0x000fe80000011600 */
[----:B------:R-:W-:Y:S11]  /*6d30*/  LOP3.LUT P0, RZ, R0, 0x3, R85, 0x48, !PT ;  /* 0x0000000300ff7812 */ /* 0x000ff60007804855 */
[----:B------:R-:W-:Y:S02]  /*6d40*/  @!UPT UIADD3 URZ, UPT, UPT, URZ, URZ, URZ ;  /* 0x000000fffffff290 */ /* 0x000fe4000fffe0ff */
[----:B------:R-:W-:Y:S05]  /*6d50*/  @!P0 BRA `(.L_x_109) ;  /* 0x0000000000408947 */ /* 0x000fea0003800000 */
[----:B------:R-:W2:Y:S01]  /*6d60*/  LDCU.64 UR8, c[0x4][0x70] ;  /* 0x01000e00ff0877ac */ /* 0x000ea20008000a00 */
[----:B------:R-:W-:Y:S01]  /*6d70*/  MOV R3, 0x0 ;  /* 0x0000000000037802 */ /* 0x000fe20000000f00 */
[----:B------:R-:W-:Y:S02]  /*6d80*/  HFMA2 R12, -RZ, RZ, 0, 5.9604644775390625e-08 ;  /* 0x00000001ff0c7431 */ /* 0x000fe400000001ff */
[----:B------:R-:W-:Y:S02]  /*6d90*/  IMAD.MOV.U32 R8, RZ, RZ, 0x192 ;  /* 0x00000192ff087424 */ /* 0x000fe400078e00ff */
[----:B------:R-:W-:Y:S01]  /*6da0*/  IMAD.MOV.U32 R13, RZ, RZ, RZ ;  /* 0x000000ffff0d7224 */ /* 0x000fe200078e00ff */
[----:B------:R-:W3:Y:S01]  /*6db0*/  LDCU.64 UR6, c[0x4][0x78] ;  /* 0x01000f00ff0677ac */ /* 0x000ee20008000a00 */
[----:B------:R-:W1:Y:S01]  /*6dc0*/  LDC.64 R2, c[0x4][R3] ;  /* 0x0100000003027b82 */ /* 0x000e620000000a00 */
[----:B------:R-:W5:Y:S01]  /*6dd0*/  LDCU.64 UR4, c[0x4][0x10] ;  /* 0x01000200ff0477ac */ /* 0x000f620008000a00 */
[----:B--2---:R-:W-:Y:S01]  /*6de0*/  MOV R5, UR9 ;  /* 0x0000000900057c02 */ /* 0x004fe20008000f00 */
[----:B------:R-:W-:Y:S01]  /*6df0*/  IMAD.U32 R4, RZ, RZ, UR8 ;  /* 0x00000008ff047e24 */ /* 0x000fe2000f8e00ff */
[----:B---3--:R-:W-:Y:S01]  /*6e00*/  MOV R7, UR7 ;  /* 0x0000000700077c02 */ /* 0x008fe20008000f00 */
[----:B------:R-:W-:Y:S01]  /*6e10*/  IMAD.U32 R6, RZ, RZ, UR6 ;  /* 0x00000006ff067e24 */ /* 0x000fe2000f8e00ff */
[----:B-----5:R-:W-:Y:S01]  /*6e20*/  MOV R11, UR5 ;  /* 0x00000005000b7c02 */ /* 0x020fe20008000f00 */
[----:B------:R-:W-:Y:S02]  /*6e30*/  IMAD.U32 R10, RZ, RZ, UR4 ;  /* 0x00000004ff0a7e24 */ /* 0x000fe4000f8e00ff */
[----:B------:R-:W-:Y:S07]  /*6e40*/  LEPC R20, `(.L_x_109) ;  /* 0x000000001014794e */ /* 0x000fee0000000000 */
[----:B-1--4-:R-:W-:Y:S05]  /*6e50*/  CALL.ABS.NOINC R2 ;  /* 0x0000000002007343 */ /* 0x012fea0003c00000 */
.L_x_109:
[----:B------:R-:W-:Y:S01]  /*6e60*/  ISETP.NE.AND P0, PT, R95, RZ, PT ;  /* 0x000000ff5f00720c */ /* 0x000fe20003f05270 */
[----:B------:R-:W-:Y:S05]  /*6e70*/  WARPSYNC.ALL ;  /* 0x0000000000007948 */ /* 0x000fea0003800000 */
[----:B------:R-:W-:Y:S01]  /*6e80*/  R2UR UR4, R39 ;  /* 0x00000000270472ca */ /* 0x000fe200000e0000 */
[----:B------:R-:W2:Y:S01]  /*6e90*/  S2UR UR6, SR_CgaCtaId ;  /* 0x00000000000679c3 */ /* 0x000ea20000008800 */
[-C--:B------:R-:W-:Y:S01]  /*6ea0*/  F2FP.F16.E5M2.UNPACK_B R42, R72.reuse ;  /* 0x00000048ff2a723e */ /* 0x080fe200020004ff */
[----:B------:R-:W-:Y:S01]  /*6eb0*/  BSSY.RECONVERGENT B0, `(.L_x_110) ;  /* 0x000009c000007945 */ /* 0x000fe20003800200 */
[----:B------:R-:W-:Y:S02]  /*6ec0*/  F2FP.F16.E5M2.UNPACK_B R72, R72.H1 ;  /* 0x00000048ff48723e */ /* 0x000fe400030004ff */
[-C--:B------:R-:W-:Y:S01]  /*6ed0*/  F2FP.F16.E5M2.UNPACK_B R46, R73.reuse ;  /* 0x00000049ff2e723e */ /* 0x080fe200020004ff */
[--C-:B------:R-:W-:Y:S01]  /*6ee0*/  HADD2.F32 R40, -RZ, R42.reuse.H0_H0 ;  /* 0x2000002aff287230 */ /* 0x100fe20000004100 */
[----:B------:R-:W-:Y:S01]  /*6ef0*/  F2FP.F16.E5M2.UNPACK_B R73, R73.H1 ;  /* 0x00000049ff49723e */ /* 0x000fe200030004ff */
[----:B------:R-:W-:Y:S01]  /*6f00*/  HADD2.F32 R42, -RZ, R42.H1_H1 ;  /* 0x3000002aff2a7230 */ /* 0x000fe20000004100 */
[-C--:B------:R-:W-:Y:S01]  /*6f10*/  F2FP.F16.E5M2.UNPACK_B R50, R74.reuse ;  /* 0x0000004aff32723e */ /* 0x080fe200020004ff */
[----:B------:R-:W-:Y:S01]  /*6f20*/  HADD2.F32 R43, -RZ, R72.H0_H0 ;  /* 0x20000048ff2b7230 */ /* 0x000fe20000004100 */
[----:B------:R-:W-:Y:S01]  /*6f30*/  F2FP.F16.E5M2.UNPACK_B R74, R74.H1 ;  /* 0x0000004aff4a723e */ /* 0x000fe200030004ff */
[----:B------:R-:W-:Y:S01]  /*6f40*/  LDTM.16dp32bit_t0_t15.x32 R4, tmem[UR4+0x40] ;  /* 0x00004004000479ee */ /* 0x000fe20008a80000 */
[----:B------:R-:W3:Y:S01]  /*6f50*/  LDTM.16dp32bit_t16_t31.x32 R4, tmem[UR4+0x60] ;  /* 0x00006004000479ee */ /* 0x000ee20008aa0000 */
[----:B------:R-:W-:Y:S01]  /*6f60*/  NOP ;  /* 0x0000000000007918 */ /* 0x000fe20000000000 */
[--C-:B------:R-:W-:Y:S01]  /*6f70*/  HADD2.F32 R45, -RZ, R46.reuse.H0_H0 ;  /* 0x2000002eff2d7230 */ /* 0x100fe20000004100 */
[----:B------:R-:W-:Y:S01]  /*6f80*/  R2UR UR5, R100 ;  /* 0x00000000640572ca */ /* 0x000fe200000e0000 */
[----:B------:R-:W-:Y:S01]  /*6f90*/  HADD2.F32 R46, -RZ, R46.H1_H1 ;  /* 0x3000002eff2e7230 */ /* 0x000fe20000004100 */
[----:B------:R-:W-:Y:S01]  /*6fa0*/  F2FP.F16.E5M2.UNPACK_B R54, R75 ;  /* 0x0000004bff36723e */ /* 0x000fe200020004ff */
[--C-:B------:R-:W-:Y:S01]  /*6fb0*/  HADD2.F32 R49, -RZ, R50.reuse.H0_H0 ;  /* 0x20000032ff317230 */ /* 0x100fe20000004100 */
[----:B----4-:R-:W-:Y:S01]  /*6fc0*/  F2FP.F16.E5M2.UNPACK_B R58, R76 ;  /* 0x0000004cff3a723e */ /* 0x010fe200020004ff */
[----:B------:R-:W-:Y:S01]  /*6fd0*/  HADD2.F32 R50, -RZ, R50.H1_H1 ;  /* 0x30000032ff327230 */ /* 0x000fe20000004100 */
[----:B------:R-:W-:Y:S01]  /*6fe0*/  F2FP.F16.E5M2.UNPACK_B R62, R77 ;  /* 0x0000004dff3e723e */ /* 0x000fe200020004ff */
[--C-:B------:R-:W-:Y:S01]  /*6ff0*/  HADD2.F32 R53, -RZ, R54.reuse.H0_H0 ;  /* 0x20000036ff357230 */ /* 0x100fe20000004100 */
[----:B------:R-:W-:Y:S01]  /*7000*/  F2FP.F16.E5M2.UNPACK_B R66, R78 ;  /* 0x0000004eff42723e */ /* 0x000fe200020004ff */
[----:B------:R-:W-:Y:S01]  /*7010*/  HADD2.F32 R54, -RZ, R54.H1_H1 ;  /* 0x30000036ff367230 */ /* 0x000fe20000004100 */
[----:B------:R-:W-:Y:S01]  /*7020*/  F2FP.F16.E5M2.UNPACK_B R69, R79 ;  /* 0x0000004fff45723e */ /* 0x000fe200020004ff */
[--C-:B------:R-:W-:Y:S01]  /*7030*/  HADD2.F32 R57, -RZ, R58.reuse.H0_H0 ;  /* 0x2000003aff397230 */ /* 0x100fe20000004100 */
[----:B------:R-:W-:Y:S01]  /*7040*/  F2FP.F16.E5M2.UNPACK_B R75, R75.H1 ;  /* 0x0000004bff4b723e */ /* 0x000fe200030004ff */
[----:B------:R-:W-:Y:S01]  /*7050*/  UIADD3 UR4, UPT, UPT, UR5, 0xc0, URZ ;  /* 0x000000c005047890 */ /* 0x000fe2000fffe0ff */
[----:B------:R-:W-:Y:S01]  /*7060*/  HADD2.F32 R59, -RZ, R58.H1_H1 ;  /* 0x3000003aff3b7230 */ /* 0x000fe20000004100 */
[----:B------:R-:W-:Y:S01]  /*7070*/  F2FP.F16.E5M2.UNPACK_B R76, R76.H1 ;  /* 0x0000004cff4c723e */ /* 0x000fe200030004ff */
[--C-:B------:R-:W-:Y:S01]  /*7080*/  HADD2.F32 R61, -RZ, R62.reuse.H0_H0 ;  /* 0x2000003eff3d7230 */ /* 0x100fe20000004100 */
[----:B------:R-:W-:Y:S01]  /*7090*/  F2FP.F16.E5M2.UNPACK_B R77, R77.H1 ;  /* 0x0000004dff4d723e */ /* 0x000fe200030004ff */
[----:B------:R-:W-:Y:S01]  /*70a0*/  HADD2.F32 R62, -RZ, R62.H1_H1 ;  /* 0x3000003eff3e7230 */ /* 0x000fe20000004100 */
[----:B------:R-:W-:Y:S01]  /*70b0*/  F2FP.F16.E5M2.UNPACK_B R78, R78.H1 ;  /* 0x0000004eff4e723e */ /* 0x000fe200030004ff */
[--C-:B------:R-:W-:Y:S01]  /*70c0*/  HADD2.F32 R65, -RZ, R66.reuse.H0_H0 ;  /* 0x20000042ff417230 */ /* 0x100fe20000004100 */
[----:B--2---:R-:W-:Y:S01]  /*70d0*/  UPRMT UR4, UR6, 0x654, UR4 ;  /* 0x0000065406047896 */ /* 0x004fe20008000004 */
        /* <DEDUP_REMOVED lines=8> */
[----:B------:R-:W-:Y:S01]  /*7160*/  SYNCS.ARRIVE.TRANS64.RED.A1T0 RZ, [UR4], RZ ;  /* 0x000000ffffff79a7 */ /* 0x000fe20008100404 */
        /* <DEDUP_REMOVED lines=15> */
[--C-:B------:R-:W-:Y:S02]  /*7260*/  HADD2.F32 R47, -RZ, R73.reuse.H0_H0 ;  /* 0x20000049ff2f7230 */ /* 0x100fe40000004100 */
[C---:B------:R-:W-:Y:S01]  /*7270*/  FMUL R10, R38.reuse, R10 ;  /* 0x0000000a260a7220 */ /* 0x040fe20000400000 */
[C---:B------:R-:W-:Y:S01]  /*7280*/  FFMA R6, R41.reuse, R43, R6 ;  /* 0x0000002b29067223 */ /* 0x040fe20000000006 */
[----:B------:R-:W-:Y:S02]  /*7290*/  HADD2.F32 R48, -RZ, R73.H1_H1 ;  /* 0x30000049ff307230 */ /* 0x000fe40000004100 */
[C---:B------:R-:W-:Y:S01]  /*72a0*/  FFMA R7, R41.reuse, R44, R7 ;  /* 0x0000002c29077223 */ /* 0x040fe20000000007 */
[C---:B------:R-:W-:Y:S01]  /*72b0*/  FFMA R8, R41.reuse, R45, R8 ;  /* 0x0000002d29087223 */ /* 0x040fe20000000008 */
[C---:B------:R-:W-:Y:S01]  /*72c0*/  FFMA R9, R41.reuse, R46, R9 ;  /* 0x0000002e29097223 */ /* 0x040fe20000000009 */
[----:B------:R-:W-:Y:S01]  /*72d0*/  FFMA R10, R41, R47, R10 ;  /* 0x0000002f290a7223 */ /* 0x000fe2000000000a */
[----:B------:R-:W-:Y:S01]  /*72e0*/  HADD2.F32 R43, -RZ, R69.H0_H0 ;  /* 0x20000045ff2b7230 */ /* 0x000fe20000004100 */
[----:B-1----:R-:W-:Y:S01]  /*72f0*/  F2FP.SATFINITE.E5M2.F32.PACK_AB_MERGE_C R96, R7, R6, RZ ;  /* 0x000000060760723e */ /* 0x002fe200048060ff */
[C---:B------:R-:W-:Y:S01]  /*7300*/  FMUL R11, R38.reuse, R11 ;  /* 0x0000000b260b7220 */ /* 0x040fe20000400000 */
[--C-:B------:R-:W-:Y:S02]  /*7310*/  HADD2.F32 R51, -RZ, R74.reuse.H0_H0 ;  /* 0x2000004aff337230 */ /* 0x100fe40000004100 */
[C---:B------:R-:W-:Y:S01]  /*7320*/  FMUL R14, R38.reuse, R14 ;  /* 0x0000000e260e7220 */ /* 0x040fe20000400000 */
[----:B------:R-:W-:Y:S01]  /*7330*/  HADD2.F32 R52, -RZ, R74.H1_H1 ;  /* 0x3000004aff347230 */ /* 0x000fe20000004100 */
[----:B------:R-:W-:Y:S01]  /*7340*/  F2FP.SATFINITE.E5M2.F32.PACK_AB_MERGE_C R96, R5, R4, R96 ;  /* 0x000000040560723e */ /* 0x000fe20004806060 */
[C---:B------:R-:W-:Y:S01]  /*7350*/  FFMA R11, R41.reuse, R48, R11 ;  /* 0x00000030290b7223 */ /* 0x040fe2000000000b */
[C---:B------:R-:W-:Y:S01]  /*7360*/  FFMA R12, R41.reuse, R49, R12 ;  /* 0x00000031290c7223 */ /* 0x040fe2000000000c */
[C---:B------:R-:W-:Y:S01]  /*7370*/  FFMA R13, R41.reuse, R50, R13 ;  /* 0x00000032290d7223 */ /* 0x040fe2000000000d */
[----:B------:R-:W-:Y:S01]  /*7380*/  FFMA R14, R41, R51, R14 ;  /* 0x00000033290e7223 */ /* 0x000fe2000000000e */
[C---:B------:R-:W-:Y:S01]  /*7390*/  FMUL R15, R38.reuse, R15 ;  /* 0x0000000f260f7220 */ /* 0x040fe20000400000 */
[----:B------:R-:W-:Y:S01]  /*73a0*/  F2FP.F16.E5M2.UNPACK_B R79, R79.H1 ;  /* 0x0000004fff4f723e */ /* 0x000fe200030004ff */
[--C-:B------:R-:W-:Y:S01]  /*73b0*/  HADD2.F32 R55, -RZ, R75.reuse.H0_H0 ;  /* 0x2000004bff377230 */ /* 0x100fe20000004100 */
[----:B------:R-:W-:Y:S01]  /*73c0*/  F2FP.SATFINITE.E5M2.F32.PACK_AB_MERGE_C R97, R11, R10, RZ ;  /* 0x0000000a0b61723e */ /* 0x000fe200048060ff */
[C---:B------:R-:W-:Y:S01]  /*73d0*/  FFMA R15, R41.reuse, R52, R15 ;  /* 0x00000034290f7223 */ /* 0x040fe2000000000f */
[C---:B------:R-:W-:Y:S01]  /*73e0*/  FFMA R16, R41.reuse, R53, R16 ;  /* 0x0000003529107223 */ /* 0x040fe20000000010 */
[----:B------:R-:W-:Y:S01]  /*73f0*/  FFMA R17, R41, R54, R17 ;  /* 0x0000003629117223 */ /* 0x000fe20000000011 */
[----:B------:R-:W-:Y:S01]  /*7400*/  F2FP.SATFINITE.E5M2.F32.PACK_AB_MERGE_C R97, R9, R8, R97 ;  /* 0x000000080961723e */ /* 0x000fe20004806061 */
[----:B------:R-:W-:Y:S01]  /*7410*/  HADD2.F32 R56, -RZ, R75.H1_H1 ;  /* 0x3000004bff387230 */ /* 0x000fe20000004100 */
[----:B------:R-:W-:Y:S01]  /*7420*/  F2FP.SATFINITE.E5M2.F32.PACK_AB_MERGE_C R98, R15, R14, RZ ;  /* 0x0000000e0f62723e */ /* 0x000fe200048060ff */
[C---:B------:R-:W-:Y:S01]  /*7430*/  FMUL R18, R38.reuse, R18 ;  /* 0x0000001226127220 */ /* 0x040fe20000400000 */
[C---:B------:R-:W-:Y:S01]  /*7440*/  FMUL R19, R38.reuse, R19 ;  /* 0x0000001326137220 */ /* 0x040fe20000400000 */
[--C-:B------:R-:W-:Y:S02]  /*7450*/  HADD2.F32 R58, -RZ, R76.reuse.H0_H0 ;  /* 0x2000004cff3a7230 */ /* 0x100fe40000004100 */
[C---:B------:R-:W-:Y:S01]  /*7460*/  FMUL R3, R38.reuse, R22 ;  /* 0x0000001626037220 */ /* 0x040fe20000400000 */
[C---:B------:R-:W-:Y:S01]  /*7470*/  FFMA R18, R41.reuse, R55, R18 ;  /* 0x0000003729127223 */ /* 0x040fe20000000012 */
[----:B------:R-:W-:Y:S02]  /*7480*/  HADD2.F32 R60, -RZ, R76.H1_H1 ;  /* 0x3000004cff3c7230 */ /* 0x000fe40000004100 */
        /* <DEDUP_REMOVED lines=42> */
[----:B------:R-:W-:Y:S03]  /*7730*/  IADD3 R70, PT, PT, R36, 0x1, RZ ;  /* 0x0000000124467810 */ /* 0x000fe60007ffe0ff */
        /* <DEDUP_REMOVED lines=10> */
[----:B------:R-:W-:Y:S02]  /*77e0*/  UIADD3 UR9, UPT, UPT, UR49, 0x40, URZ ;  /* 0x0000004031097890 */ /* 0x000fe4000fffe0ff */
[----:B------:R-:W-:Y:S01]  /*77f0*/  UIADD3 UR8, UPT, UPT, UR44, 0x3200, URZ ;  /* 0x000032002c087890 */ /* 0x000fe2000fffe0ff */
[----:B------:R-:W-:Y:S01]  /*7800*/  UMOV UR10, UR50 ;  /* 0x00000032000a7c82 */ /* 0x000fe20008000000 */
[----:B------:R-:W-:Y:S01]  /*7810*/  UMOV UR11, UR36 ;  /* 0x00000024000b7c82 */ /* 0x000fe20008000000 */
[----:B--2---:R-:W-:Y:S04]  /*7820*/  UIADD3 UR4, UP0, UPT, UR6, 0x680, URZ ;  /* 0x0000068006047890 */ /* 0x004fe8000ff1e0ff */
[----:B------:R-:W-:Y:S09]  /*7830*/  UIADD3.X UR5, UPT, UPT, URZ, UR7, URZ, UP0, !UPT ;  /* 0x00000007ff057290 */ /* 0x000ff200087fe4ff */
[----:B------:R2:W-:Y:S01]  /*7840*/  UTMASTG.3D [UR8], [UR4] ;  /* 0x00000008040073b5 */ /* 0x0005e20008010000 */
[----:B------:R0:W-:Y:S01]  /*7850*/  UTMACMDFLUSH ;  /* 0x00000000000079b7 */ /* 0x0001e20000000000 */
[----:B--2---:R-:W-:Y:S04]  /*7860*/  DEPBAR.LE SB0, 0x1 ;  /* 0x000080400000791a */ /* 0x004fe80000000000 */
.L_x_111:
[----:B------:R-:W-:Y:S05]  /*7870*/  BSYNC.RECONVERGENT B0 ;  /* 0x0000000000007941 */ /* 0x000fea0003800200 */
.L_x_110:
[----:B------:R-:W-:Y:S01]  /*7880*/  BAR.SYNC.DEFER_BLOCKING 0x1, 0x80 ;  /* 0x0042000000007b1d */ /* 0x000fe20000010000 */
[----:B------:R-:W-:Y:S01]  /*7890*/  ISETP.NE.AND P0, PT, R87, 0x2, PT ;  /* 0x000000025700780c */ /* 0x000fe20003f05270 */
[----:B------:R-:W-:Y:S01]  /*78a0*/  UISETP.NE.AND UP0, UPT, UR45, URZ, UPT ;  /* 0x000000ff2d00728c */ /* 0x000fe2000bf05270 */
[----:B------:R-:W-:Y:S01]  /*78b0*/  ISETP.NE.AND P1, PT, R70, 0x4, PT ;  /* 0x000000044600780c */ /* 0x000fe20003f25270 */
[----:B------:R-:W-:Y:S01]  /*78c0*/  UIADD3 UR20, UPT, UPT, UR37, UR62, URZ ;  /* 0x0000003e25147290 */ /* 0x000fe2000fffe0ff */
[----:B------:R-:W-:Y:S01]  /*78d0*/  SEL R0, RZ, 0x1, P0 ;  /* 0x00000001ff007807 */ /* 0x000fe20000000000 */
[----:B------:R-:W-:Y:S01]  /*78e0*/  UIADD3 UR16, UPT, UPT, UR38, UR59, URZ ;  /* 0x0000003b26107290 */ /* 0x000fe2000fffe0ff */
[----:B------:R-:W-:Y:S02]  /*78f0*/  SEL R3, RZ, 0x1, P1 ;  /* 0x00000001ff037807 */ /* 0x000fe40000800000 */
[----:B------:R-:W-:Y:S02]  /*7900*/  LOP3.LUT R91, R91, R0, RZ, 0x3c, !PT ;  /* 0x000000005b5b7212 */ /* 0x000fe400078e3cff */
[----:B------:R-:W-:Y:S02]  /*7910*/  LOP3.LUT R92, R92, R3, RZ, 0x3c, !PT ;  /* 0x000000035c5c7212 */ /* 0x000fe400078e3cff */
[----:B------:R-:W-:Y:S02]  /*7920*/  SEL R87, R87, RZ, P0 ;  /* 0x000000ff57577207 */ /* 0x000fe40000000000 */
[----:B------:R-:W-:Y:S01]  /*7930*/  SEL R36, R70, RZ, P1 ;  /* 0x000000ff46247207 */ /* 0x000fe20000800000 */
[----:B------:R-:W-:Y:S01]  /*7940*/  UMOV UR36, UR58 ;  /* 0x0000003a00247c82 */ /* 0x000fe20008000000 */
[----:B------:R-:W-:Y:S05]  /*7950*/  BRA.U UP0, `(.L_x_112) ;  /* 0xffffffd500987547 */ /* 0x000fea000b83ffff */
[----:B------:R-:W-:Y:S05]  /*7960*/  EXIT ;  /* 0x000000000000794d */ /* 0x000fea0003800000 */
.L_x_24:
[----:B-1----:R1:W2:Y:S02]  /*7970*/  SYNCS.PHASECHK.TRANS64.TRYWAIT P0, [R0+URZ+0xf0], R3 ;  /* 0x0000f003000075a7 */ /* 0x0022a400080011ff */
[----:B--2---:R-:W-:Y:S05]  /*7980*/  @!P0 NANOSLEEP.SYNCS 0x989680 ;  /* 0x009896800000895d */ /* 0x004fea0003900000 */
[----:B------:R-:W2:Y:S02]  /*7990*/  @!P0 SYNCS.PHASECHK.TRANS64 P0, [R0+URZ+0xf0], R3 ;  /* 0x0000f003000085a7 */ /* 0x000ea400080010ff */
[----:B--2---:R-:W-:Y:S05]  /*79a0*/  @!P0 BRA `(.L_x_24) ;  /* 0xfffffffc00f08947 */ /* 0x004fea000383ffff */
[----:B------:R-:W-:Y:S05]  /*79b0*/  BRA `(.L_x_113) ;  /* 0xffffffa000087947 */ /* 0x000fea000383ffff */
.L_x_27:
[----:B-1----:R-:W-:-:S07]  /*79c0*/  MOV R0, UR33 ;  /* 0x0000002100007c02 */ /* 0x002fce0008000f00 */
.L_x_114:
[----:B-1----:R1:W2:Y:S02]  /*79d0*/  SYNCS.PHASECHK.TRANS64.TRYWAIT P0, [R0+URZ+0x28], R3 ;  /* 0x00002803000075a7 */ /* 0x0022a400080011ff */
[----:B--2---:R-:W-:Y:S05]  /*79e0*/  @!P0 NANOSLEEP.SYNCS 0x989680 ;  /* 0x009896800000895d */ /* 0x004fea0003900000 */
[----:B------:R-:W2:Y:S02]  /*79f0*/  @!P0 SYNCS.PHASECHK.TRANS64 P0, [R0+URZ+0x28], R3 ;  /* 0x00002803000085a7 */ /* 0x000ea400080010ff */
[----:B--2---:R-:W-:Y:S05]  /*7a00*/  @!P0 BRA `(.L_x_114) ;  /* 0xfffffffc00f08947 */ /* 0x004fea000383ffff */
[----:B------:R-:W-:Y:S05]  /*7a10*/  BRA `(.L_x_26) ;  /* 0xffffffa0004c7947 */ /* 0x000fea000383ffff */
.L_x_34:
[----:B-1----:R-:W-:-:S07]  /*7a20*/  MOV R0, UR17 ;  /* 0x0000001100007c02 */ /* 0x002fce0008000f00 */
.L_x_115:
[----:B-1----:R1:W2:Y:S02]  /*7a30*/  SYNCS.PHASECHK.TRANS64.TRYWAIT P0, [R0+URZ+0x28], R3 ;  /* 0x00002803000075a7 */ /* 0x0022a400080011ff */
[----:B--2---:R-:W-:Y:S05]  /*7a40*/  @!P0 NANOSLEEP.SYNCS 0x989680 ;  /* 0x009896800000895d */ /* 0x004fea0003900000 */
[----:B------:R-:W2:Y:S02]  /*7a50*/  @!P0 SYNCS.PHASECHK.TRANS64 P0, [R0+URZ+0x28], R3 ;  /* 0x00002803000085a7 */ /* 0x000ea400080010ff */
[----:B--2---:R-:W-:Y:S05]  /*7a60*/  @!P0 BRA `(.L_x_115) ;  /* 0xfffffffc00f08947 */ /* 0x004fea000383ffff */
[----:B------:R-:W-:Y:S05]  /*7a70*/  BRA `(.L_x_33) ;  /* 0xffffffa4000c7947 */ /* 0x000fea000383ffff */
.L_x_39:
[----:B-1----:R1:W2:Y:S02]  /*7a80*/  SYNCS.PHASECHK.TRANS64.TRYWAIT P0, [R3+URZ+0x80], R0 ;  /* 0x00008000030075a7 */ /* 0x0022a400080011ff */
[----:B--2---:R-:W-:Y:S05]  /*7a90*/  @!P0 NANOSLEEP.SYNCS 0x989680 ;  /* 0x009896800000895d */ /* 0x004fea0003900000 */
[----:B------:R-:W2:Y:S02]  /*7aa0*/  @!P0 SYNCS.PHASECHK.TRANS64 P0, [R3+URZ+0x80], R0 ;  /* 0x00008000030085a7 */ /* 0x000ea400080010ff */
[----:B--2---:R-:W-:Y:S05]  /*7ab0*/  @!P0 BRA `(.L_x_39) ;  /* 0xfffffffc00f08947 */ /* 0x004fea000383ffff */
[----:B------:R-:W-:Y:S05]  /*7ac0*/  BRA `(.L_x_116) ;  /* 0xffffffa400ac7947 */ /* 0x000fea000383ffff */
.L_x_43:
[----:B-1----:R-:W-:-:S07]  /*7ad0*/  MOV R0, UR4 ;  /* 0x0000000400007c02 */ /* 0x002fce0008000f00 */
.L_x_117:
[----:B-1----:R1:W2:Y:S02]  /*7ae0*/  SYNCS.PHASECHK.TRANS64.TRYWAIT P0, [R0+URZ], R3 ;  /* 0x00000003000075a7 */ /* 0x0022a400080011ff */
[----:B--2---:R-:W-:Y:S05]  /*7af0*/  @!P0 NANOSLEEP.SYNCS 0x989680 ;  /* 0x009896800000895d */ /* 0x004fea0003900000 */
[----:B------:R-:W2:Y:S02]  /*7b00*/  @!P0 SYNCS.PHASECHK.TRANS64 P0, [R0+URZ], R3 ;  /* 0x00000003000085a7 */ /* 0x000ea400080010ff */
[----:B--2---:R-:W-:Y:S05]  /*7b10*/  @!P0 BRA `(.L_x_117) ;  /* 0xfffffffc00f08947 */ /* 0x004fea000383ffff */
[----:B------:R-:W-:Y:S05]  /*7b20*/  BRA `(.L_x_118) ;  /* 0xffffffac00507947 */ /* 0x000fea000383ffff */
.L_x_44:
[----:B------:R-:W-:-:S07]  /*7b30*/  MOV R0, UR5 ;  /* 0x0000000500007c02 */ /* 0x000fce0008000f00 */
.L_x_119:
[----:B-1----:R1:W2:Y:S02]  /*7b40*/  SYNCS.PHASECHK.TRANS64.TRYWAIT P0, [R0+URZ], R3 ;  /* 0x00000003000075a7 */ /* 0x0022a400080011ff */
[----:B--2---:R-:W-:Y:S05]  /*7b50*/  @!P0 NANOSLEEP.SYNCS 0x989680 ;  /* 0x009896800000895d */ /* 0x004fea0003900000 */
[----:B------:R-:W2:Y:S02]  /*7b60*/  @!P0 SYNCS.PHASECHK.TRANS64 P0, [R0+URZ], R3 ;  /* 0x00000003000085a7 */ /* 0x000ea400080010ff */
[----:B--2---:R-:W-:Y:S05]  /*7b70*/  @!P0 BRA `(.L_x_119) ;  /* 0xfffffffc00f08947 */ /* 0x004fea000383ffff */
[----:B------:R-:W-:Y:S05]  /*7b80*/  BRA `(.L_x_120) ;  /* 0xffffffac005c7947 */ /* 0x000fea000383ffff */
.L_x_45:
[----:B------:R-:W-:-:S07]  /*7b90*/  MOV R0, UR5 ;  /* 0x0000000500007c02 */ /* 0x000fce0008000f00 */
.L_x_121:
[----:B-1----:R1:W2:Y:S02]  /*7ba0*/  SYNCS.PHASECHK.TRANS64.TRYWAIT P0, [R0+URZ], R3 ;  /* 0x00000003000075a7 */ /* 0x0022a400080011ff */
[----:B--2---:R-:W-:Y:S05]  /*7bb0*/  @!P0 NANOSLEEP.SYNCS 0x989680 ;  /* 0x009896800000895d */ /* 0x004fea0003900000 */
[----:B------:R-:W2:Y:S02]  /*7bc0*/  @!P0 SYNCS.PHASECHK.TRANS64 P0, [R0+URZ], R3 ;  /* 0x00000003000085a7 */ /* 0x000ea400080010ff */
[----:B--2---:R-:W-:Y:S05]  /*7bd0*/  @!P0 BRA `(.L_x_121) ;  /* 0xfffffffc00f08947 */ /* 0x004fea000383ffff */
[----:B------:R-:W-:Y:S05]  /*7be0*/  BRA `(.L_x_122) ;  /* 0xffffffac00687947 */ /* 0x000fea000383ffff */
.L_x_46:
[----:B------:R-:W-:-:S07]  /*7bf0*/  MOV R0, UR5 ;  /* 0x0000000500007c02 */ /* 0x000fce0008000f00 */
.L_x_123:
[----:B-1----:R1:W2:Y:S02]  /*7c00*/  SYNCS.PHASECHK.TRANS64.TRYWAIT P0, [R0+URZ], R3 ;  /* 0x00000003000075a7 */ /* 0x0022a400080011ff */
[----:B--2---:R-:W-:Y:S05]  /*7c10*/  @!P0 NANOSLEEP.SYNCS 0x989680 ;  /* 0x009896800000895d */ /* 0x004fea0003900000 */
[----:B------:R-:W2:Y:S02]  /*7c20*/  @!P0 SYNCS.PHASECHK.TRANS64 P0, [R0+URZ], R3 ;  /* 0x00000003000085a7 */ /* 0x000ea400080010ff */
[----:B--2---:R-:W-:Y:S05]  /*7c30*/  @!P0 BRA `(.L_x_123) ;  /* 0xfffffffc00f08947 */ /* 0x004fea000383ffff */
[----:B------:R-:W-:Y:S05]  /*7c40*/  BRA `(.L_x_124) ;  /* 0xffffffac00747947 */ /* 0x000fea000383ffff */
.L_x_49:
[----:B--2---:R2:W3:Y:S02]  /*7c50*/  SYNCS.PHASECHK.TRANS64.TRYWAIT P0, [R2+URZ+0xe0], R5 ;  /* 0x0000e005020075a7 */ /* 0x0044e400080011ff */
[----:B---3--:R-:W-:Y:S05]  /*7c60*/  @!P0 NANOSLEEP.SYNCS 0x989680 ;  /* 0x009896800000895d */ /* 0x008fea0003900000 */
[----:B------:R-:W3:Y:S02]  /*7c70*/  @!P0 SYNCS.PHASECHK.TRANS64 P0, [R2+URZ+0xe0], R5 ;  /* 0x0000e005020085a7 */ /* 0x000ee400080010ff */
[----:B---3--:R-:W-:Y:S05]  /*7c80*/  @!P0 BRA `(.L_x_49) ;  /* 0xfffffffc00f08947 */ /* 0x008fea000383ffff */
[----:B------:R-:W-:Y:S05]  /*7c90*/  BRA `(.L_x_125) ;  /* 0xffffffac00d87947 */ /* 0x000fea000383ffff */
.L_x_50:
[----:B------:R-:W-:-:S07]  /*7ca0*/  MOV R2, UR4 ;  /* 0x0000000400027c02 */ /* 0x000fce0008000f00 */
.L_x_126:
[----:B--2---:R2:W3:Y:S02]  /*7cb0*/  SYNCS.PHASECHK.TRANS64.TRYWAIT P0, [R2+URZ+0x90], R5 ;  /* 0x00009005020075a7 */ /* 0x0044e400080011ff */
[----:B---3--:R-:W-:Y:S05]  /*7cc0*/  @!P0 NANOSLEEP.SYNCS 0x989680 ;  /* 0x009896800000895d */ /* 0x008fea0003900000 */
[----:B------:R-:W3:Y:S02]  /*7cd0*/  @!P0 SYNCS.PHASECHK.TRANS64 P0, [R2+URZ+0x90], R5 ;  /* 0x00009005020085a7 */ /* 0x000ee400080010ff */
[----:B---3--:R-:W-:Y:S05]  /*7ce0*/  @!P0 BRA `(.L_x_126) ;  /* 0xfffffffc00f08947 */ /* 0x008fea000383ffff */
[----:B------:R-:W-:Y:S05]  /*7cf0*/  BRA `(.L_x_127) ;  /* 0xffffffac00e87947 */ /* 0x000fea000383ffff */
.L_x_51:
[----:B--2---:R2:W3:Y:S02]  /*7d00*/  SYNCS.PHASECHK.TRANS64.TRYWAIT P1, [R2+URZ+0x80], R5 ;  /* 0x00008005020075a7 */ /* 0x0044e400080211ff */
[----:B---3--:R-:W-:Y:S05]  /*7d10*/  @!P1 NANOSLEEP.SYNCS 0x989680 ;  /* 0x009896800000995d */ /* 0x008fea0003900000 */
[----:B------:R-:W3:Y:S02]  /*7d20*/  @!P1 SYNCS.PHASECHK.TRANS64 P1, [R2+URZ+0x80], R5 ;  /* 0x00008005020095a7 */ /* 0x000ee400080210ff */
[----:B---3--:R-:W-:Y:S05]  /*7d30*/  @!P1 BRA `(.L_x_51) ;  /* 0xfffffffc00f09947 */ /* 0x008fea000383ffff */
[----:B------:R-:W-:Y:S05]  /*7d40*/  BRA `(.L_x_128) ;  /* 0xffffffb000187947 */ /* 0x000fea000383ffff */
.L_x_54:
[----:B------:R-:W-:-:S07]  /*7d50*/  MOV R0, UR4 ;  /* 0x0000000400007c02 */ /* 0x000fce0008000f00 */
.L_x_129:
[----:B--2---:R2:W3:Y:S02]  /*7d60*/  SYNCS.PHASECHK.TRANS64.TRYWAIT P0, [R0+URZ+0x90], R3 ;  /* 0x00009003000075a7 */ /* 0x0044e400080011ff */
[----:B---3--:R-:W-:Y:S05]  /*7d70*/  @!P0 NANOSLEEP.SYNCS 0x989680 ;  /* 0x009896800000895d */ /* 0x008fea0003900000 */
[----:B------:R-:W3:Y:S02]  /*7d80*/  @!P0 SYNCS.PHASECHK.TRANS64 P0, [R0+URZ+0x90], R3 ;  /* 0x00009003000085a7 */ /* 0x000ee400080010ff */
[----:B---3--:R-:W-:Y:S05]  /*7d90*/  @!P0 BRA `(.L_x_129) ;  /* 0xfffffffc00f08947 */ /* 0x008fea000383ffff */
[----:B------:R-:W-:Y:S05]  /*7da0*/  BRA `(.L_x_53) ;  /* 0xffffffb0006c7947 */ /* 0x000fea000383ffff */
.L_x_61:
[----:B-1----:R1:W2:Y:S02]  /*7db0*/  SYNCS.PHASECHK.TRANS64.TRYWAIT P1, [R0+URZ+0x80], R5 ;  /* 0x00008005000075a7 */ /* 0x0022a400080211ff */
[----:B--2---:R-:W-:Y:S05]  /*7dc0*/  @!P1 NANOSLEEP.SYNCS 0x989680 ;  /* 0x009896800000995d */ /* 0x004fea0003900000 */
[----:B------:R-:W2:Y:S02]  /*7dd0*/  @!P1 SYNCS.PHASECHK.TRANS64 P1, [R0+URZ+0x80], R5 ;  /* 0x00008005000095a7 */ /* 0x000ea400080210ff */
[----:B--2---:R-:W-:Y:S05]  /*7de0*/  @!P1 BRA `(.L_x_61) ;  /* 0xfffffffc00f09947 */ /* 0x004fea000383ffff */
[----:B------:R-:W-:Y:S05]  /*7df0*/  BRA `(.L_x_130) ;  /* 0xffffffb400d47947 */ /* 0x000fea000383ffff */
.L_x_62:
[----:B------:R-:W-:-:S07]  /*7e00*/  MOV R3, UR23 ;  /* 0x0000001700037c02 */ /* 0x000fce0008000f00 */
.L_x_131:
[----:B-1----:R1:W2:Y:S02]  /*7e10*/  SYNCS.PHASECHK.TRANS64.TRYWAIT P0, [R3+URZ+0xc0], R0 ;  /* 0x0000c000030075a7 */ /* 0x0022a400080011ff */
[----:B--2---:R-:W-:Y:S05]  /*7e20*/  @!P0 NANOSLEEP.SYNCS 0x989680 ;  /* 0x009896800000895d */ /* 0x004fea0003900000 */
[----:B------:R-:W2:Y:S02]  /*7e30*/  @!P0 SYNCS.PHASECHK.TRANS64 P0, [R3+URZ+0xc0], R0 ;  /* 0x0000c000030085a7 */ /* 0x000ea400080010ff */
[----:B--2---:R-:W-:Y:S05]  /*7e40*/  @!P0 BRA `(.L_x_131) ;  /* 0xfffffffc00f08947 */ /* 0x004fea000383ffff */
[----:B------:R-:W-:Y:S05]  /*7e50*/  BRA `(.L_x_132) ;  /* 0xffffffb800247947 */ /* 0x000fea000383ffff */
.L_x_65:
[----:B------:R-:W-:Y:S07]  /*7e60*/  MOV R0, UR5 ;  /* 0x0000000500007c02 */ /* 0x000fee0008000f00 */
.L_x_133:
[----:B-1----:R1:W2:Y:S02]  /*7e70*/  SYNCS.PHASECHK.TRANS64.TRYWAIT P0, [R0+URZ], R3 ;  /* 0x00000003000075a7 */ /* 0x0022a400080011ff */
[----:B--2---:R-:W-:Y:S05]  /*7e80*/  @!P0 NANOSLEEP.SYNCS 0x989680 ;  /* 0x009896800000895d */ /* 0x004fea0003900000 */
[----:B------:R-:W2:Y:S02]  /*7e90*/  @!P0 SYNCS.PHASECHK.TRANS64 P0, [R0+URZ], R3 ;  /* 0x00000003000085a7 */ /* 0x000ea400080010ff */
[----:B--2---:R-:W-:Y:S05]  /*7ea0*/  @!P0 BRA `(.L_x_133) ;  /* 0xfffffffc00f08947 */ /* 0x004fea000383ffff */
[----:B------:R-:W-:Y:S05]  /*7eb0*/  BRA `(.L_x_64) ;  /* 0xffffffb800407947 */ /* 0x000fea000383ffff */
.L_x_68:
[----:B------:R-:W-:-:S07]  /*7ec0*/  MOV R0, UR4 ;  /* 0x0000000400007c02 */ /* 0x000fce0008000f00 */
.L_x_134:
[----:B--2---:R2:W4:Y:S02]  /*7ed0*/  SYNCS.PHASECHK.TRANS64.TRYWAIT P0, [R0+URZ], R3 ;  /* 0x00000003000075a7 */ /* 0x00452400080011ff */
[----:B----4-:R-:W-:Y:S05]  /*7ee0*/  @!P0 NANOSLEEP.SYNCS 0x989680 ;  /* 0x009896800000895d */ /* 0x010fea0003900000 */
[----:B------:R-:W4:Y:S02]  /*7ef0*/  @!P0 SYNCS.PHASECHK.TRANS64 P0, [R0+URZ], R3 ;  /* 0x00000003000085a7 */ /* 0x000f2400080010ff */
[----:B----4-:R-:W-:Y:S05]  /*7f00*/  @!P0 BRA `(.L_x_134) ;  /* 0xfffffffc00f08947 */ /* 0x010fea000383ffff */
[----:B------:R-:W-:Y:S05]  /*7f10*/  BRA `(.L_x_135) ;  /* 0xffffffb800f47947 */ /* 0x000fea000383ffff */
.L_x_69:
[----:B------:R-:W-:-:S07]  /*7f20*/  MOV R0, UR5 ;  /* 0x0000000500007c02 */ /* 0x000fce0008000f00 */
.L_x_136:
[----:B-1----:R1:W2:Y:S02]  /*7f30*/  SYNCS.PHASECHK.TRANS64.TRYWAIT P0, [R0+URZ], R3 ;  /* 0x00000003000075a7 */ /* 0x0022a400080011ff */
[----:B--2---:R-:W-:Y:S05]  /*7f40*/  @!P0 NANOSLEEP.SYNCS 0x989680 ;  /* 0x009896800000895d */ /* 0x004fea0003900000 */
[----:B------:R-:W2:Y:S02]  /*7f50*/  @!P0 SYNCS.PHASECHK.TRANS64 P0, [R0+URZ], R3 ;  /* 0x00000003000085a7 */ /* 0x000ea400080010ff */
[----:B--2---:R-:W-:Y:S05]  /*7f60*/  @!P0 BRA `(.L_x_136) ;  /* 0xfffffffc00f08947 */ /* 0x004fea000383ffff */
[----:B------:R-:W-:Y:S05]  /*7f70*/  BRA `(.L_x_137) ;  /* 0xffffffbc00007947 */ /* 0x000fea000383ffff */
.L_x_70:
[----:B------:R-:W-:-:S07]  /*7f80*/  MOV R0, UR5 ;  /* 0x0000000500007c02 */ /* 0x000fce0008000f00 */
.L_x_138:
[----:B-1----:R1:W2:Y:S02]  /*7f90*/  SYNCS.PHASECHK.TRANS64.TRYWAIT P0, [R0+URZ], R3 ;  /* 0x00000003000075a7 */ /* 0x0022a400080011ff */
[----:B--2---:R-:W-:Y:S05]  /*7fa0*/  @!P0 NANOSLEEP.SYNCS 0x989680 ;  /* 0x009896800000895d */ /* 0x004fea0003900000 */
[----:B------:R-:W2:Y:S02]  /*7fb0*/  @!P0 SYNCS.PHASECHK.TRANS64 P0, [R0+URZ], R3 ;  /* 0x00000003000085a7 */ /* 0x000ea400080010ff */
[----:B--2---:R-:W-:Y:S05]  /*7fc0*/  @!P0 BRA `(.L_x_138) ;  /* 0xfffffffc00f08947 */ /* 0x004fea000383ffff */
[----:B------:R-:W-:Y:S05]  /*7fd0*/  BRA `(.L_x_139) ;  /* 0xffffffbc000c7947 */ /* 0x000fea000383ffff */
.L_x_71:
[----:B------:R-:W-:-:S07]  /*7fe0*/  MOV R0, UR4 ;  /* 0x0000000400007c02 */ /* 0x000fce0008000f00 */
.L_x_140:
[----:B-1----:R1:W2:Y:S02]  /*7ff0*/  SYNCS.PHASECHK.TRANS64.TRYWAIT P0, [R0+URZ], R3 ;  /* 0x00000003000075a7 */ /* 0x0022a400080011ff */
[----:B--2---:R-:W-:Y:S05]  /*8000*/  @!P0 NANOSLEEP.SYNCS 0x989680 ;  /* 0x009896800000895d */ /* 0x004fea0003900000 */
[----:B------:R-:W2:Y:S02]  /*8010*/  @!P0 SYNCS.PHASECHK.TRANS64 P0, [R0+URZ], R3 ;  /* 0x00000003000085a7 */ /* 0x000ea400080010ff */
[----:B--2---:R-:W-:Y:S05]  /*8020*/  @!P0 BRA `(.L_x_140) ;  /* 0xfffffffc00f08947 */ /* 0x004fea000383ffff */
[----:B------:R-:W-:Y:S05]  /*8030*/  BRA `(.L_x_141) ;  /* 0xffffffbc00187947 */ /* 0x000fea000383ffff */
.L_x_76:
[----:B--2---:R2:W3:Y:S02]  /*8040*/  SYNCS.PHASECHK.TRANS64.TRYWAIT P0, [R12+URZ+0x80], R9 ;  /* 0x000080090c0075a7 */ /* 0x0044e400080011ff */
[----:B---3--:R-:W-:Y:S05]  /*8050*/  @!P0 NANOSLEEP.SYNCS 0x989680 ;  /* 0x009896800000895d */ /* 0x008fea0003900000 */
[----:B------:R-:W3:Y:S02]  /*8060*/  @!P0 SYNCS.PHASECHK.TRANS64 P0, [R12+URZ+0x80], R9 ;  /* 0x000080090c0085a7 */ /* 0x000ee400080010ff */
[----:B---3--:R-:W-:Y:S05]  /*8070*/  @!P0 BRA `(.L_x_76) ;  /* 0xfffffffc00f08947 */ /* 0x008fea000383ffff */
[----:B------:R-:W-:Y:S05]  /*8080*/  BRA `(.L_x_142) ;  /* 0xffffffc000387947 */ /* 0x000fea000383ffff */
.L_x_79:
[----:B------:R-:W-:Y:S07]  /*8090*/  MOV R0, UR21 ;  /* 0x0000001500007c02 */ /* 0x000fee0008000f00 */
.L_x_143:
[----:B--2---:R2:W3:Y:S02]  /*80a0*/  SYNCS.PHASECHK.TRANS64.TRYWAIT P2, [R0+URZ+0x78], R11 ;  /* 0x0000780b000075a7 */ /* 0x0044e400080411ff */
[----:B---3--:R-:W-:Y:S05]  /*80b0*/  @!P2 NANOSLEEP.SYNCS 0x989680 ;  /* 0x009896800000a95d */ /* 0x008fea0003900000 */
[----:B------:R-:W3:Y:S02]  /*80c0*/  @!P2 SYNCS.PHASECHK.TRANS64 P2, [R0+URZ+0x78], R11 ;  /* 0x0000780b0000a5a7 */ /* 0x000ee400080410ff */
[----:B---3--:R-:W-:Y:S05]  /*80d0*/  @!P2 BRA `(.L_x_143) ;  /* 0xfffffffc00f0a947 */ /* 0x008fea000383ffff */
[----:B------:R-:W-:Y:S05]  /*80e0*/  BRA `(.L_x_78) ;  /* 0xffffffc400a07947 */ /* 0x000fea000383ffff */
.L_x_82:
[----:B--2---:R-:W-:Y:S07]  /*80f0*/  MOV R0, UR21 ;  /* 0x0000001500007c02 */ /* 0x004fee0008000f00 */
.L_x_144:
[----:B--2---:R2:W3:Y:S02]  /*8100*/  SYNCS.PHASECHK.TRANS64.TRYWAIT P0, [R0+URZ+0x60], R9 ;  /* 0x00006009000075a7 */ /* 0x0044e400080011ff */
[----:B---3--:R-:W-:Y:S05]  /*8110*/  @!P0 NANOSLEEP.SYNCS 0x989680 ;  /* 0x009896800000895d */ /* 0x008fea0003900000 */
[----:B------:R-:W3:Y:S02]  /*8120*/  @!P0 SYNCS.PHASECHK.TRANS64 P0, [R0+URZ+0x60], R9 ;  /* 0x00006009000085a7 */ /* 0x000ee400080010ff */
[----:B---3--:R-:W-:Y:S05]  /*8130*/  @!P0 BRA `(.L_x_144) ;  /* 0xfffffffc00f08947 */ /* 0x008fea000383ffff */
[----:B------:R-:W-:Y:S05]  /*8140*/  BRA `(.L_x_145) ;  /* 0xffffffc400fc7947 */ /* 0x000fea000383ffff */
.L_x_83:
[----:B------:R-:W-:Y:S07]  /*8150*/  MOV R0, UR21 ;  /* 0x0000001500007c02 */ /* 0x000fee0008000f00 */
.L_x_146:
[----:B--2---:R2:W3:Y:S02]  /*8160*/  SYNCS.PHASECHK.TRANS64.TRYWAIT P0, [R0+URZ+0x68], R9 ;  /* 0x00006809000075a7 */ /* 0x0044e400080011ff */
[----:B---3--:R-:W-:Y:S05]  /*8170*/  @!P0 NANOSLEEP.SYNCS 0x989680 ;  /* 0x009896800000895d */ /* 0x008fea0003900000 */
[----:B------:R-:W3:Y:S02]  /*8180*/  @!P0 SYNCS.PHASECHK.TRANS64 P0, [R0+URZ+0x68], R9 ;  /* 0x00006809000085a7 */ /* 0x000ee400080010ff */
[----:B---3--:R-:W-:Y:S05]  /*8190*/  @!P0 BRA `(.L_x_146) ;  /* 0xfffffffc00f08947 */ /* 0x008fea000383ffff */
[----:B------:R-:W-:Y:S05]  /*81a0*/  BRA `(.L_x_147) ;  /* 0xffffffc800347947 */ /* 0x000fea000383ffff */
.L_x_85:
[----:B------:R-:W-:-:S07]  /*81b0*/  MOV R0, UR21 ;  /* 0x0000001500007c02 */ /* 0x000fce0008000f00 */
.L_x_148:
[----:B---3--:R3:W4:Y:S02]  /*81c0*/  SYNCS.PHASECHK.TRANS64.TRYWAIT P0, [R0+URZ+0x60], R3 ;  /* 0x00006003000075a7 */ /* 0x00872400080011ff */
[----:B----4-:R-:W-:Y:S05]  /*81d0*/  @!P0 NANOSLEEP.SYNCS 0x989680 ;  /* 0x009896800000895d */ /* 0x010fea0003900000 */
[----:B------:R-:W4:Y:S02]  /*81e0*/  @!P0 SYNCS.PHASECHK.TRANS64 P0, [R0+URZ+0x60], R3 ;  /* 0x00006003000085a7 */ /* 0x000f2400080010ff */
[----:B----4-:R-:W-:Y:S05]  /*81f0*/  @!P0 BRA `(.L_x_148) ;  /* 0xfffffffc00f08947 */ /* 0x010fea000383ffff */
[----:B------:R-:W-:Y:S05]  /*8200*/  BRA `(.L_x_149) ;  /* 0xffffffc800a47947 */ /* 0x000fea000383ffff */
.L_x_87:
[----:B-1----:R1:W2:Y:S02]  /*8210*/  SYNCS.PHASECHK.TRANS64.TRYWAIT P0, [R3+URZ+0x80], R0 ;  /* 0x00008000030075a7 */ /* 0x0022a400080011ff */
[----:B--2---:R-:W-:Y:S05]  /*8220*/  @!P0 NANOSLEEP.SYNCS 0x989680 ;  /* 0x009896800000895d */ /* 0x004fea0003900000 */
[----:B------:R-:W2:Y:S02]  /*8230*/  @!P0 SYNCS.PHASECHK.TRANS64 P0, [R3+URZ+0x80], R0 ;  /* 0x00008000030085a7 */ /* 0x000ea400080010ff */
[----:B--2---:R-:W-:Y:S05]  /*8240*/  @!P0 BRA `(.L_x_87) ;  /* 0xfffffffc00f08947 */ /* 0x004fea000383ffff */
[----:B------:R-:W-:Y:S05]  /*8250*/  BRA `(.L_x_150) ;  /* 0xffffffcc006c7947 */ /* 0x000fea000383ffff */
.L_x_98:
[----:B--2---:R2:W1:Y:S02]  /*8260*/  SYNCS.PHASECHK.TRANS64.TRYWAIT P1, [R2+URZ+0x50], R5 ;  /* 0x00005005020075a7 */ /* 0x00446400080211ff */
[----:B-1----:R-:W-:Y:S05]  /*8270*/  @!P1 NANOSLEEP.SYNCS 0x989680 ;  /* 0x009896800000995d */ /* 0x002fea0003900000 */
[----:B------:R-:W1:Y:S02]  /*8280*/  @!P1 SYNCS.PHASECHK.TRANS64 P1, [R2+URZ+0x50], R5 ;  /* 0x00005005020095a7 */ /* 0x000e6400080210ff */
[----:B-1----:R-:W-:Y:S05]  /*8290*/  @!P1 BRA `(.L_x_98) ;  /* 0xfffffffc00f09947 */ /* 0x002fea000383ffff */
[----:B------:R-:W-:Y:S05]  /*82a0*/  BRA `(.L_x_97) ;  /* 0xffffffd800e07947 */ /* 0x000fea000383ffff */
.L_x_100:
[----:B--2---:R2:W4:Y:S02]  /*82b0*/  SYNCS.PHASECHK.TRANS64.TRYWAIT P0, [R100+URZ+0xa0], R3 ;  /* 0x0000a003640075a7 */ /* 0x00452400080011ff */
[----:B----4-:R-:W-:Y:S05]  /*82c0*/  @!P0 NANOSLEEP.SYNCS 0x989680 ;  /* 0x009896800000895d */ /* 0x010fea0003900000 */
[----:B------:R-:W4:Y:S02]  /*82d0*/  @!P0 SYNCS.PHASECHK.TRANS64 P0, [R100+URZ+0xa0], R3 ;  /* 0x0000a003640085a7 */ /* 0x000f2400080010ff */
[----:B----4-:R-:W-:Y:S05]  /*82e0*/  @!P0 BRA `(.L_x_100) ;  /* 0xfffffffc00f08947 */ /* 0x010fea000383ffff */
[----:B------:R-:W-:Y:S05]  /*82f0*/  BRA `(.L_x_99) ;  /* 0xffffffdc00307947 */ /* 0x000fea000383ffff */
.L_x_108:
[----:B---3--:R3:W4:Y:S02]  /*8300*/  SYNCS.PHASECHK.TRANS64.TRYWAIT P0, [R109+URZ+0x50], R4 ;  /* 0x000050046d0075a7 */ /* 0x00872400080011ff */
[----:B----4-:R-:W-:Y:S05]  /*8310*/  @!P0 NANOSLEEP.SYNCS 0x989680 ;  /* 0x009896800000895d */ /* 0x010fea0003900000 */
[----:B------:R-:W4:Y:S02]  /*8320*/  @!P0 SYNCS.PHASECHK.TRANS64 P0, [R109+URZ+0x50], R4 ;  /* 0x000050046d0085a7 */ /* 0x000f2400080010ff */
[----:B----4-:R-:W-:Y:S05]  /*8330*/  @!P0 BRA `(.L_x_108) ;  /* 0xfffffffc00f08947 */ /* 0x010fea000383ffff */
[----:B------:R-:W-:Y:S05]  /*8340*/  BRA `(.L_x_107) ;  /* 0xffffffe800247947 */ /* 0x000fea000383ffff */
        .weak           $__internal_0_$__cuda_sm10x_tcgen05_guardrail_trap_col_being_dealloced_not_returned_by_alloc
        .type           $__internal_0_$__cuda_sm10x_tcgen05_guardrail_trap_col_being_dealloced_not_returned_by_alloc,@function
        .size           $__internal_0_$__cuda_sm10x_tcgen05_guardrail_trap_col_being_dealloced_not_returned_by_alloc,($__internal_1_$__cuda_sm10x_tcgen05_guardrail_trap_phase_invalid_during_alloc - $__internal_0_$__cuda_sm10x_tcgen05_guardrail_trap_col_being_dealloced_not_returned_by_alloc)
$__internal_0_$__cuda_sm10x_tcgen05_guardrail_trap_col_being_dealloced_not_returned_by_alloc:
[----:B------:R-:W-:Y:S05]  /*8350*/  BPT.TRAP 0x1 ;  /* 0x000000040000795c */ /* 0x000fea0000300000 */
[----:B------:R-:W-:-:S04]  /*8360*/  HFMA2 R3, -RZ, RZ, 0, 0 ;  /* 0x00000000ff037431 */ /* 0x000fc800000001ff */
[----:B------:R-:W-:Y:S05]  /*8370*/  RET.REL.NODEC R2 `(_ZN7cutlass13device_kernelINS_4gemm6kernel13GemmUniversalIN4cute5tupleIJiiiiEEENS1_10collective13CollectiveMmaINS1_35MainloopSm100TmaUmmaWarpSpecializedILi5ELi2ELi4ENS5_IJNS4_1CILi2EEESB_NSA_ILi1EEEEEEEENS5_IJNSA_ILi64EEENSA_ILi128EEESF_EEENS_12float_e5m2_tENS5_IJlSC_lEEESI_SJ_NS4_8TiledMMAINS4_8MMA_AtomIJNS4_10MMA_TraitsINS4_19SM100_MMA_F8F6F4_SSEJSI_SI_fSF_SG_NS4_17integral_constantINS4_4UMMA5MajorELSQ_0EEESR_NSO_INSP_7ScaleInELSS_0EEEST_EEEEEENS4_6LayoutINS5_IJSC_SC_SC_EEENS5_IJNSA_ILi0EEESY_SY_EEEEENS5_IJNS4_10UnderscoreES11_S11_EEEEENS4_23SM90_TMA_LOAD_MULTICASTENS4_14ComposedLayoutINS4_7SwizzleILi2ELi4ELi3EEENS4_18smem_ptr_flag_bitsILi8EEENSW_INS5_IJNSA_ILi8EEESF_EEENS5_IJSF_SC_EEEEEEEvNS4_8identityES14_S1E_vS1F_EENS_8epilogue10collective18CollectiveEpilogueINS1H_23Sm100TmaWarpSpecializedILi2ELi2ELi32ELb0ELb0EEEJSH_NS5_IJNSW_ISF_SC_EES1M_EEESI_SJ_SI_SJ_NS1H_6fusion15FusionCallbacksIS1L_NS1O_17LinearCombinationISI_fSI_fLNS_15FloatRoundStyleE2EEESH_S1N_JEEENS4_5SM1004TMEM4LOAD26SM100_TMEM_LOAD_16dp32b32xENS4_13SM90_TMA_LOADES1E_NS4_39AutoVectorizingCopyWithAssumedAlignmentILi128EEENS4_14SM90_TMA_STOREES1E_S20_S20_EEEvvEEEEvNT_6ParamsE) ;  /* 0xffffff7c02207950 */ /* 0x000fea0003c3ffff */
        .weak           $__internal_1_$__cuda_sm10x_tcgen05_guardrail_trap_phase_invalid_during_alloc
        .type           $__internal_1_$__cuda_sm10x_tcgen05_guardrail_trap_phase_invalid_during_alloc,@function
        .size           $__internal_1_$__cuda_sm10x_tcgen05_guardrail_trap_phase_invalid_during_alloc,($__internal_2_$__cuda_sm10x_tcgen05_guardrail_trap_unallocated_columns_being_dealloced - $__internal_1_$__cuda_sm10x_tcgen05_guardrail_trap_phase_invalid_during_alloc)
$__internal_1_$__cuda_sm10x_tcgen05_guardrail_trap_phase_invalid_during_alloc:
[----:B------:R-:W-:Y:S05]  /*8380*/  BPT.TRAP 0x1 ;  /* 0x000000040000795c */ /* 0x000fea0000300000 */
[----:B------:R-:W-:-:S04]  /*8390*/  MOV R5, 0x0 ;  /* 0x0000000000057802 */ /* 0x000fc80000000f00 */
[----:B------:R-:W-:Y:S05]  /*83a0*/  RET.REL.NODEC R4 `(_ZN7cutlass13device_kernelINS_4gemm6kernel13GemmUniversalIN4cute5tupleIJiiiiEEENS1_10collective13CollectiveMmaINS1_35MainloopSm100TmaUmmaWarpSpecializedILi5ELi2ELi4ENS5_IJNS4_1CILi2EEESB_NSA_ILi1EEEEEEEENS5_IJNSA_ILi64EEENSA_ILi128EEESF_EEENS_12float_e5m2_tENS5_IJlSC_lEEESI_SJ_NS4_8TiledMMAINS4_8MMA_AtomIJNS4_10MMA_TraitsINS4_19SM100_MMA_F8F6F4_SSEJSI_SI_fSF_SG_NS4_17integral_constantINS4_4UMMA5MajorELSQ_0EEESR_NSO_INSP_7ScaleInELSS_0EEEST_EEEEEENS4_6LayoutINS5_IJSC_SC_SC_EEENS5_IJNSA_ILi0EEESY_SY_EEEEENS5_IJNS4_10UnderscoreES11_S11_EEEEENS4_23SM90_TMA_LOAD_MULTICASTENS4_14ComposedLayoutINS4_7SwizzleILi2ELi4ELi3EEENS4_18smem_ptr_flag_bitsILi8EEENSW_INS5_IJNSA_ILi8EEESF_EEENS5_IJSF_SC_EEEEEEEvNS4_8identityES14_S1E_vS1F_EENS_8epilogue10collective18CollectiveEpilogueINS1H_23Sm100TmaWarpSpecializedILi2ELi2ELi32ELb0ELb0EEEJSH_NS5_IJNSW_ISF_SC_EES1M_EEESI_SJ_SI_SJ_NS1H_6fusion15FusionCallbacksIS1L_NS1O_17LinearCombinationISI_fSI_fLNS_15FloatRoundStyleE2EEESH_S1N_JEEENS4_5SM1004TMEM4LOAD26SM100_TMEM_LOAD_16dp32b32xENS4_13SM90_TMA_LOADES1E_NS4_39AutoVectorizingCopyWithAssumedAlignmentILi128EEENS4_14SM90_TMA_STOREES1E_S20_S20_EEEvvEEEEvNT_6ParamsE) ;  /* 0xffffff7c04147950 */ /* 0x000fea0003c3ffff */
        .weak           $__internal_2_$__cuda_sm10x_tcgen05_guardrail_trap_unallocated_columns_being_dealloced
        .type           $__internal_2_$__cuda_sm10x_tcgen05_guardrail_trap_unallocated_columns_being_dealloced,@function
        .size           $__internal_2_$__cuda_sm10x_tcgen05_guardrail_trap_unallocated_columns_being_dealloced,(.L_x_152 - $__internal_2_$__cuda_sm10x_tcgen05_guardrail_trap_unallocated_columns_being_dealloced)
$__internal_2_$__cuda_sm10x_tcgen05_guardrail_trap_unallocated_columns_being_dealloced:
[----:B------:R-:W-:Y:S05]  /*83b0*/  BPT.TRAP 0x1 ;  /* 0x000000040000795c */ /* 0x000fea0000300000 */
[----:B------:R-:W-:-:S04]  /*83c0*/  HFMA2 R3, -RZ, RZ, 0, 0 ;  /* 0x00000000ff037431 */ /* 0x000fc800000001ff */
[----:B------:R-:W-:Y:S05]  /*83d0*/  RET.REL.NODEC R2 `(_ZN7cutlass13device_kernelINS_4gemm6kernel13GemmUniversalIN4cute5tupleIJiiiiEEENS1_10collective13CollectiveMmaINS1_35MainloopSm100TmaUmmaWarpSpecializedILi5ELi2ELi4ENS5_IJNS4_1CILi2EEESB_NSA_ILi1EEEEEEEENS5_IJNSA_ILi64EEENSA_ILi128EEESF_EEENS_12float_e5m2_tENS5_IJlSC_lEEESI_SJ_NS4_8TiledMMAINS4_8MMA_AtomIJNS4_10MMA_TraitsINS4_19SM100_MMA_F8F6F4_SSEJSI_SI_fSF_SG_NS4_17integral_constantINS4_4UMMA5MajorELSQ_0EEESR_NSO_INSP_7ScaleInELSS_0EEEST_EEEEEENS4_6LayoutINS5_IJSC_SC_SC_EEENS5_IJNSA_ILi0EEESY_SY_EEEEENS5_IJNS4_10UnderscoreES11_S11_EEEEENS4_23SM90_TMA_LOAD_MULTICASTENS4_14ComposedLayoutINS4_7SwizzleILi2ELi4ELi3EEENS4_18smem_ptr_flag_bitsILi8EEENSW_INS5_IJNSA_ILi8EEESF_EEENS5_IJSF_SC_EEEEEEEvNS4_8identityES14_S1E_vS1F_EENS_8epilogue10collective18CollectiveEpilogueINS1H_23Sm100TmaWarpSpecializedILi2ELi2ELi32ELb0ELb0EEEJSH_NS5_IJNSW_ISF_SC_EES1M_EEESI_SJ_SI_SJ_NS1H_6fusion15FusionCallbacksIS1L_NS1O_17LinearCombinationISI_fSI_fLNS_15FloatRoundStyleE2EEESH_S1N_JEEENS4_5SM1004TMEM4LOAD26SM100_TMEM_LOAD_16dp32b32xENS4_13SM90_TMA_LOADES1E_NS4_39AutoVectorizingCopyWithAssumedAlignmentILi128EEENS4_14SM90_TMA_STOREES1E_S20_S20_EEEvvEEEEvNT_6ParamsE) ;  /* 0xffffff7c02087950 */ /* 0x000fea0003c3ffff */
.L_x_151:
[----:B------:R-:W-:-:S00]  /*83e0*/  BRA `(.L_x_151) ;  /* 0xfffffffc00fc7947 */ /* 0x000fc0000383ffff */
[----:B------:R-:W-:-:S00]  /*83f0*/  NOP ;  /* 0x0000000000007918 */ /* 0x000fc00000000000 */
        /* <DEDUP_REMOVED lines=8> */
.L_x_152:


//--------------------- .nv.global.init           --------------------------
	.section	.nv.global.init,"aw",@progbits
.nv.global.init:
	.type		$str$27,@object
	.size		$str$27,($str$28 - $str$27)
$str$27:
        /*0000*/ 	.byte	0x28, 0x61, 0x64, 0x64, 0x72, 0x65, 0x73, 0x73, 0x20, 0x26, 0x20, 0x6d, 0x61, 0x73, 0x6b, 0x29
        /*0010*/ 	.byte	0x20, 0x3d, 0x3d, 0x20, 0x30, 0x00
	.type		$str$28,@object
	.size		$str$28,($str$26 - $str$28)
$str$28:
        /*0016*/ 	.byte	0x2f, 0x74, 0x6d, 0x70, 0x2f, 0x63, 0x75, 0x74, 0x6c, 0x61, 0x73, 0x73, 0x5f, 0x73, 0x77, 0x65
        /*0026*/ 	.byte	0x65, 0x70, 0x5f, 0x73, 0x72, 0x63, 0x2f, 0x69, 0x6e, 0x63, 0x6c, 0x75, 0x64, 0x65, 0x2f, 0x63
        /*0036*/ 	.byte	0x75, 0x74, 0x65, 0x2f, 0x70, 0x6f, 0x69, 0x6e, 0x74, 0x65, 0x72, 0x5f, 0x66, 0x6c, 0x61, 0x67
        /*0046*/ 	.byte	0x67, 0x65, 0x64, 0x2e, 0x68, 0x70, 0x70, 0x00
	.type		$str$26,@object
	.size		$str$26,($str$25 - $str$26)
$str$26:
        /*004e*/ 	.byte	0x2f, 0x74, 0x6d, 0x70, 0x2f, 0x63, 0x75, 0x74, 0x6c, 0x61, 0x73, 0x73, 0x5f, 0x73, 0x77, 0x65
        /*005e*/ 	.byte	0x65, 0x70, 0x5f, 0x73, 0x72, 0x63, 0x2f, 0x69, 0x6e, 0x63, 0x6c, 0x75, 0x64, 0x65, 0x2f, 0x63
        /*006e*/ 	.byte	0x75, 0x74, 0x65, 0x2f, 0x61, 0x74, 0x6f, 0x6d, 0x2f, 0x63, 0x6f, 0x70, 0x79, 0x5f, 0x74, 0x72
        /*007e*/ 	.byte	0x61, 0x69, 0x74, 0x73, 0x5f, 0x73, 0x6d, 0x31, 0x30, 0x30, 0x2e, 0x68, 0x70, 0x70, 0x00
	.type		$str$25,@object
	.size		$str$25,(__unnamed_1 - $str$25)
$str$25:
        /*008d*/ 	.byte	0x28, 0x28, 0x75, 0x69, 0x6e, 0x74, 0x33, 0x32, 0x5f, 0x74, 0x28, 0x74, 0x68, 0x72, 0x65, 0x61
        /*009d*/ 	.byte	0x64, 0x49, 0x64, 0x78, 0x2e, 0x78, 0x29, 0x20, 0x2f, 0x20, 0x33, 0x32, 0x29, 0x20, 0x25, 0x20
        /*00ad*/ 	.byte	0x34, 0x29, 0x20, 0x3d, 0x3d, 0x20, 0x28, 0x28, 0x28, 0x74, 0x6d, 0x65, 0x6d, 0x5f, 0x61, 0x64
        /*00bd*/ 	.byte	0x64, 0x72, 0x20, 0x3e, 0x3e, 0x20, 0x31, 0x36, 0x29, 0x20, 0x2f, 0x20, 0x33, 0x32, 0x29, 0x20
        /*00cd*/ 	.byte	0x25, 0x20, 0x34, 0x29, 0x00
	.type		__unnamed_1,@object
	.size		__unnamed_1,(__unnamed_2 - __unnamed_1)
__unnamed_1:
        /*00d2*/ 	.byte	0x61, 0x75, 0x74, 0x6f, 0x20, 0x63, 0x75, 0x74, 0x65, 0x3a, 0x3a, 0x61, 0x73, 0x5f, 0x70, 0x6f
        /* <DEDUP_REMOVED lines=24> */
        /*0262*/ 	.byte	0x3c, 0x34, 0x30, 0x39, 0x36, 0x3e, 0x3e, 0x3e, 0x3e, 0x5d, 0x00
	.type		__unnamed_2,@object
	.size		__unnamed_2,(.L_2 - __unnamed_2)
__unnamed_2:
        /* <DEDUP_REMOVED lines=40> */
        /*04ed*/ 	.byte	0x74, 0x65, 0x3a, 0x3a, 0x43, 0x3c, 0x30, 0x3e, 0x3e, 0x3e, 0x3e, 0x5d, 0x00
.L_2:


//--------------------- .nv.shared._ZN7cutlass13device_kernelINS_4gemm6kernel13GemmUniversalIN4cute5tupleIJiiiiEEENS1_10collective13CollectiveMmaINS1_35MainloopSm100TmaUmmaWarpSpecializedILi5ELi2ELi4ENS5_IJNS4_1CILi2EEESB_NSA_ILi1EEEEEEEENS5_IJNSA_ILi64EEENSA_ILi128EEESF_EEENS_12float_e5m2_tENS5_IJlSC_lEEESI_SJ_NS4_8TiledMMAINS4_8MMA_AtomIJNS4_10MMA_TraitsINS4_19SM100_MMA_F8F6F4_SSEJSI_SI_fSF_SG_NS4_17integral_constantINS4_4UMMA5MajorELSQ_0EEESR_NSO_INSP_7ScaleInELSS_0EEEST_EEEEEENS4_6LayoutINS5_IJSC_SC_SC_EEENS5_IJNSA_ILi0EEESY_SY_EEEEENS5_IJNS4_10UnderscoreES11_S11_EEEEENS4_23SM90_TMA_LOAD_MULTICASTENS4_14ComposedLayoutINS4_7SwizzleILi2ELi4ELi3EEENS4_18smem_ptr_flag_bitsILi8EEENSW_INS5_IJNSA_ILi8EEESF_EEENS5_IJSF_SC_EEEEEEEvNS4_8identityES14_S1E_vS1F_EENS_8epilogue10collective18CollectiveEpilogueINS1H_23Sm100TmaWarpSpecializedILi2ELi2ELi32ELb0ELb0EEEJSH_NS5_IJNSW_ISF_SC_EES1M_EEESI_SJ_SI_SJ_NS1H_6fusion15FusionCallbacksIS1L_NS1O_17LinearCombinationISI_fSI_fLNS_15FloatRoundStyleE2EEESH_S1N_JEEENS4_5SM1004TMEM4LOAD26SM100_TMEM_LOAD_16dp32b32xENS4_13SM90_TMA_LOADES1E_NS4_39AutoVectorizingCopyWithAssumedAlignmentILi128EEENS4_14SM90_TMA_STOREES1E_S20_S20_EEEvvEEEEvNT_6ParamsE --------------------------
	.section	.nv.shared._ZN7cutlass13device_kernelINS_4gemm6kernel13GemmUniversalIN4cute5tupleIJiiiiEEENS1_10collective13CollectiveMmaINS1_35MainloopSm100TmaUmmaWarpSpecializedILi5ELi2ELi4ENS5_IJNS4_1CILi2EEESB_NSA_ILi1EEEEEEEENS5_IJNSA_ILi64EEENSA_ILi128EEESF_EEENS_12float_e5m2_tENS5_IJlSC_lEEESI_SJ_NS4_8TiledMMAINS4_8MMA_AtomIJNS4_10MMA_TraitsINS4_19SM100_MMA_F8F6F4_SSEJSI_SI_fSF_SG_NS4_17integral_constantINS4_4UMMA5MajorELSQ_0EEESR_NSO_INSP_7ScaleInELSS_0EEEST_EEEEEENS4_6LayoutINS5_IJSC_SC_SC_EEENS5_IJNSA_ILi0EEESY_SY_EEEEENS5_IJNS4_10UnderscoreES11_S11_EEEEENS4_23SM90_TMA_LOAD_MULTICASTENS4_14ComposedLayoutINS4_7SwizzleILi2ELi4ELi3EEENS4_18smem_ptr_flag_bitsILi8EEENSW_INS5_IJNSA_ILi8EEESF_EEENS5_IJSF_SC_EEEEEEEvNS4_8identityES14_S1E_vS1F_EENS_8epilogue10collective18CollectiveEpilogueINS1H_23Sm100TmaWarpSpecializedILi2ELi2ELi32ELb0ELb0EEEJSH_NS5_IJNSW_ISF_SC_EES1M_EEESI_SJ_SI_SJ_NS1H_6fusion15FusionCallbacksIS1L_NS1O_17LinearCombinationISI_fSI_fLNS_15FloatRoundStyleE2EEESH_S1N_JEEENS4_5SM1004TMEM4LOAD26SM100_TMEM_LOAD_16dp32b32xENS4_13SM90_TMA_LOADES1E_NS4_39AutoVectorizingCopyWithAssumedAlignmentILi128EEENS4_14SM90_TMA_STOREES1E_S20_S20_EEEvvEEEEvNT_6ParamsE,"aw",@nobits
	.sectionflags	@""
	.align	16
	.zero		1024


//--------------------- .nv.shared.reserved.0     --------------------------
	.section	.nv.shared.reserved.0,"aw",@nobits
	.weak		__nv_reservedSMEM_offset_0_alias
	.size		__nv_reservedSMEM_offset_0_alias, 0, 64
	.other		__nv_reservedSMEM_offset_0_alias,@"STO_CUDA_RESERVED_SHARED STV_DEFAULT"
__nv_reservedSMEM_offset_0_alias:
	.zero		0
.nv.shared.reserved.0:
	.zero		64
	.weak		__nv_reservedSMEM_tcgen05_partition
	.type		__nv_reservedSMEM_tcgen05_partition,@object
	.size		__nv_reservedSMEM_tcgen05_partition,(.L_0 - __nv_reservedSMEM_tcgen05_partition)
__nv_reservedSMEM_tcgen05_partition:
	.zero		32
.L_0:


//--------------------- .nv.global                --------------------------
	.section	.nv.global,"aw",@nobits
.nv.global:
	.type		_ZN39_INTERNAL_a0bbb327_4_k_cu_ee8abf83_94024cute1_E,@object
	.size		_ZN39_INTERNAL_a0bbb327_4_k_cu_ee8abf83_94024cute1_E,(_ZN39_INTERNAL_a0bbb327_4_k_cu_ee8abf83_94024cuda3std3__45__cpo6cbeginE - _ZN39_INTERNAL_a0bbb327_4_k_cu_ee8abf83_94024cute1_E)
_ZN39_INTERNAL_a0bbb327_4_k_cu_ee8abf83_94024cute1_E:
	.zero		1
	.type		_ZN39_INTERNAL_a0bbb327_4_k_cu_ee8abf83_94024cuda3std3__45__cpo6cbeginE,@object
	.size		_ZN39_INTERNAL_a0bbb327_4_k_cu_ee8abf83_94024cuda3std3__45__cpo6cbeginE,(_ZN39_INTERNAL_a0bbb327_4_k_cu_ee8abf83_94024cuda3std3__48in_placeE - _ZN39_INTERNAL_a0bbb327_4_k_cu_ee8abf83_94024cuda3std3__45__cpo6cbeginE)
_ZN39_INTERNAL_a0bbb327_4_k_cu_ee8abf83_94024cuda3std3__45__cpo6cbeginE:
	.zero		1
	.type		_ZN39_INTERNAL_a0bbb327_4_k_cu_ee8abf83_94024cuda3std3__48in_placeE,@object
	.size		_ZN39_INTERNAL_a0bbb327_4_k_cu_ee8abf83_94024cuda3std3__48in_placeE,(_ZN39_INTERNAL_a0bbb327_4_k_cu_ee8abf83_94024cuda3std6ranges3__45__cpo9iter_moveE - _ZN39_INTERNAL_a0bbb327_4_k_cu_ee8abf83_94024cuda3std3__48in_placeE)
_ZN39_INTERNAL_a0bbb327_4_k_cu_ee8abf83_94024cuda3std3__48in_placeE:
	.zero		1
	.type		_ZN39_INTERNAL_a0bbb327_4_k_cu_ee8abf83_94024cuda3std6ranges3__45__cpo9iter_moveE,@object
	.size		_ZN39_INTERNAL_a0bbb327_4_k_cu_ee8abf83_94024cuda3std6ranges3__45__cpo9iter_moveE,(_ZN39_INTERNAL_a0bbb327_4_k_cu_ee8abf83_94024cuda3std3__45__cpo5beginE - _ZN39_INTERNAL_a0bbb327_4_k_cu_ee8abf83_94024cuda3std6ranges3__45__cpo9iter_moveE)
_ZN39_INTERNAL_a0bbb327_4_k_cu_ee8abf83_94024cuda3std6ranges3__45__cpo9iter_moveE:
	.zero		1
	.type		_ZN39_INTERNAL_a0bbb327_4_k_cu_ee8abf83_94024cuda3std3__45__cpo5beginE,@object
	.size		_ZN39_INTERNAL_a0bbb327_4_k_cu_ee8abf83_94024cuda3std3__45__cpo5beginE,(_ZN39_INTERNAL_a0bbb327_4_k_cu_ee8abf83_94024cuda3std3__441_GLOBAL__N__a0bbb327_4_k_cu_ee8abf83_94026ignoreE - _ZN39_INTERNAL_a0bbb327_4_k_cu_ee8abf83_94024cuda3std3__45__cpo5beginE)
_ZN39_INTERNAL_a0bbb327_4_k_cu_ee8abf83_94024cuda3std3__45__cpo5beginE:
	.zero		1
	.type		_ZN39_INTERNAL_a0bbb327_4_k_cu_ee8abf83_94024cuda3std3__441_GLOBAL__N__a0bbb327_4_k_cu_ee8abf83_94026ignoreE,@object
	.size		_ZN39_INTERNAL_a0bbb327_4_k_cu_ee8abf83_94024cuda3std3__441_GLOBAL__N__a0bbb327_4_k_cu_ee8abf83_94026ignoreE,(_ZN39_INTERNAL_a0bbb327_4_k_cu_ee8abf83_94024cute7productE - _ZN39_INTERNAL_a0bbb327_4_k_cu_ee8abf83_94024cuda3std3__441_GLOBAL__N__a0bbb327_4_k_cu_ee8abf83_94026ignoreE)
_ZN39_INTERNAL_a0bbb327_4_k_cu_ee8abf83_94024cuda3std3__441_GLOBAL__N__a0bbb327_4_k_cu_ee8abf83_94026ignoreE:
	.zero		1
	.type		_ZN39_INTERNAL_a0bbb327_4_k_cu_ee8abf83_94024cute7productE,@object
	.size		_ZN39_INTERNAL_a0bbb327_4_k_cu_ee8abf83_94024cute7productE,(_ZN39_INTERNAL_a0bbb327_4_k_cu_ee8abf83_94024cuda3std3__45__cpo3endE - _ZN39_INTERNAL_a0bbb327_4_k_cu_ee8abf83_94024cute7productE)
_ZN39_INTERNAL_a0bbb327_4_k_cu_ee8abf83_94024cute7productE:
	.zero		1
	.type		_ZN39_INTERNAL_a0bbb327_4_k_cu_ee8abf83_94024cuda3std3__45__cpo3endE,@object
	.size		_ZN39_INTERNAL_a0bbb327_4_k_cu_ee8abf83_94024cuda3std3__45__cpo3endE,(_ZN39_INTERNAL_a0bbb327_4_k_cu_ee8abf83_94024cuda3std3__419piecewise_constructE - _ZN39_INTERNAL_a0bbb327_4_k_cu_ee8abf83_94024cuda3std3__45__cpo3endE)
_ZN39_INTERNAL_a0bbb327_4_k_cu_ee8abf83_94024cuda3std3__45__cpo3endE:
	.zero		1
	.type		_ZN39_INTERNAL_a0bbb327_4_k_cu_ee8abf83_94024cuda3std3__419piecewise_constructE,@object
	.size		_ZN39_INTERNAL_a0bbb327_4_k_cu_ee8abf83_94024cuda3std3__419piecewise_constructE,(_ZN39_INTERNAL_a0bbb327_4_k_cu_ee8abf83_94024cuda3std3__45__cpo4cendE - _ZN39_INTERNAL_a0bbb327_4_k_cu_ee8abf83_94024cuda3std3__419piecewise_constructE)
_ZN39_INTERNAL_a0bbb327_4_k_cu_ee8abf83_94024cuda3std3__419piecewise_constructE:
	.zero		1
	.type		_ZN39_INTERNAL_a0bbb327_4_k_cu_ee8abf83_94024cuda3std3__45__cpo4cendE,@object
	.size		_ZN39_INTERNAL_a0bbb327_4_k_cu_ee8abf83_94024cuda3std3__45__cpo4cendE,(_ZN39_INTERNAL_a0bbb327_4_k_cu_ee8abf83_94024cuda3std6ranges3__45__cpo4swapE - _ZN39_INTERNAL_a0bbb327_4_k_cu_ee8abf83_94024cuda3std3__45__cpo4cendE)
_ZN39_INTERNAL_a0bbb327_4_k_cu_ee8abf83_94024cuda3std3__45__cpo4cendE:
	.zero		1
	.type		_ZN39_INTERNAL_a0bbb327_4_k_cu_ee8abf83_94024cuda3std6ranges3__45__cpo4swapE,@object
	.size		_ZN39_INTERNAL_a0bbb327_4_k_cu_ee8abf83_94024cuda3std6ranges3__45__cpo4swapE,(.L_10 - _ZN39_INTERNAL_a0bbb327_4_k_cu_ee8abf83_94024cuda3std6ranges3__45__cpo4swapE)
_ZN39_INTERNAL_a0bbb327_4_k_cu_ee8abf83_94024cuda3std6ranges3__45__cpo4swapE:
	.zero		1
.L_10:


//--------------------- .nv.constant0._ZN7cutlass13device_kernelINS_4gemm6kernel13GemmUniversalIN4cute5tupleIJiiiiEEENS1_10collective13CollectiveMmaINS1_35MainloopSm100TmaUmmaWarpSpecializedILi5ELi2ELi4ENS5_IJNS4_1CILi2EEESB_NSA_ILi1EEEEEEEENS5_IJNSA_ILi64EEENSA_ILi128EEESF_EEENS_12float_e5m2_tENS5_IJlSC_lEEESI_SJ_NS4_8TiledMMAINS4_8MMA_AtomIJNS4_10MMA_TraitsINS4_19SM100_MMA_F8F6F4_SSEJSI_SI_fSF_SG_NS4_17integral_constantINS4_4UMMA5MajorELSQ_0EEESR_NSO_INSP_7ScaleInELSS_0EEEST_EEEEEENS4_6LayoutINS5_IJSC_SC_SC_EEENS5_IJNSA_ILi0EEESY_SY_EEEEENS5_IJNS4_10UnderscoreES11_S11_EEEEENS4_23SM90_TMA_LOAD_MULTICASTENS4_14ComposedLayoutINS4_7SwizzleILi2ELi4ELi3EEENS4_18smem_ptr_flag_bitsILi8EEENSW_INS5_IJNSA_ILi8EEESF_EEENS5_IJSF_SC_EEEEEEEvNS4_8identityES14_S1E_vS1F_EENS_8epilogue10collective18CollectiveEpilogueINS1H_23Sm100TmaWarpSpecializedILi2ELi2ELi32ELb0ELb0EEEJSH_NS5_IJNSW_ISF_SC_EES1M_EEESI_SJ_SI_SJ_NS1H_6fusion15FusionCallbacksIS1L_NS1O_17LinearCombinationISI_fSI_fLNS_15FloatRoundStyleE2EEESH_S1N_JEEENS4_5SM1004TMEM4LOAD26SM100_TMEM_LOAD_16dp32b32xENS4_13SM90_TMA_LOADES1E_NS4_39AutoVectorizingCopyWithAssumedAlignmentILi128EEENS4_14SM90_TMA_STOREES1E_S20_S20_EEEvvEEEEvNT_6ParamsE --------------------------
	.section	.nv.constant0._ZN7cutlass13device_kernelINS_4gemm6kernel13GemmUniversalIN4cute5tupleIJiiiiEEENS1_10collective13CollectiveMmaINS1_35MainloopSm100TmaUmmaWarpSpecializedILi5ELi2ELi4ENS5_IJNS4_1CILi2EEESB_NSA_ILi1EEEEEEEENS5_IJNSA_ILi64EEENSA_ILi128EEESF_EEENS_12float_e5m2_tENS5_IJlSC_lEEESI_SJ_NS4_8TiledMMAINS4_8MMA_AtomIJNS4_10MMA_TraitsINS4_19SM100_MMA_F8F6F4_SSEJSI_SI_fSF_SG_NS4_17integral_constantINS4_4UMMA5MajorELSQ_0EEESR_NSO_INSP_7ScaleInELSS_0EEEST_EEEEEENS4_6LayoutINS5_IJSC_SC_SC_EEENS5_IJNSA_ILi0EEESY_SY_EEEEENS5_IJNS4_10UnderscoreES11_S11_EEEEENS4_23SM90_TMA_LOAD_MULTICASTENS4_14ComposedLayoutINS4_7SwizzleILi2ELi4ELi3EEENS4_18smem_ptr_flag_bitsILi8EEENSW_INS5_IJNSA_ILi8EEESF_EEENS5_IJSF_SC_EEEEEEEvNS4_8identityES14_S1E_vS1F_EENS_8epilogue10collective18CollectiveEpilogueINS1H_23Sm100TmaWarpSpecializedILi2ELi2ELi32ELb0ELb0EEEJSH_NS5_IJNSW_ISF_SC_EES1M_EEESI_SJ_SI_SJ_NS1H_6fusion15FusionCallbacksIS1L_NS1O_17LinearCombinationISI_fSI_fLNS_15FloatRoundStyleE2EEESH_S1N_JEEENS4_5SM1004TMEM4LOAD26SM100_TMEM_LOAD_16dp32b32xENS4_13SM90_TMA_LOADES1E_NS4_39AutoVectorizingCopyWithAssumedAlignmentILi128EEENS4_14SM90_TMA_STOREES1E_S20_S20_EEEvvEEEEvNT_6ParamsE,"a",@progbits
	.sectionflags	@""
	.align	4
.nv.constant0._ZN7cutlass13device_kernelINS_4gemm6kernel13GemmUniversalIN4cute5tupleIJiiiiEEENS1_10collective13CollectiveMmaINS1_35MainloopSm100TmaUmmaWarpSpecializedILi5ELi2ELi4ENS5_IJNS4_1CILi2EEESB_NSA_ILi1EEEEEEEENS5_IJNSA_ILi64EEENSA_ILi128EEESF_EEENS_12float_e5m2_tENS5_IJlSC_lEEESI_SJ_NS4_8TiledMMAINS4_8MMA_AtomIJNS4_10MMA_TraitsINS4_19SM100_MMA_F8F6F4_SSEJSI_SI_fSF_SG_NS4_17integral_constantINS4_4UMMA5MajorELSQ_0EEESR_NSO_INSP_7ScaleInELSS_0EEEST_EEEEEENS4_6LayoutINS5_IJSC_SC_SC_EEENS5_IJNSA_ILi0EEESY_SY_EEEEENS5_IJNS4_10UnderscoreES11_S11_EEEEENS4_23SM90_TMA_LOAD_MULTICASTENS4_14ComposedLayoutINS4_7SwizzleILi2ELi4ELi3EEENS4_18smem_ptr_flag_bitsILi8EEENSW_INS5_IJNSA_ILi8EEESF_EEENS5_IJSF_SC_EEEEEEEvNS4_8identityES14_S1E_vS1F_EENS_8epilogue10collective18CollectiveEpilogueINS1H_23Sm100TmaWarpSpecializedILi2ELi2ELi32ELb0ELb0EEEJSH_NS5_IJNSW_ISF_SC_EES1M_EEESI_SJ_SI_SJ_NS1H_6fusion15FusionCallbacksIS1L_NS1O_17LinearCombinationISI_fSI_fLNS_15FloatRoundStyleE2EEESH_S1N_JEEENS4_5SM1004TMEM4LOAD26SM100_TMEM_LOAD_16dp32b32xENS4_13SM90_TMA_LOADES1E_NS4_39AutoVectorizingCopyWithAssumedAlignmentILi128EEENS4_14SM90_TMA_STOREES1E_S20_S20_EEEvvEEEEvNT_6ParamsE:
	.zero		2944


//--------------------- SYMBOLS --------------------------

	.type		.nv.reservedSmem.offset0,@object
	.size		.nv.reservedSmem.offset0,0x4
	.type		.nv.reservedSmem.cap,@object
	.size		.nv.reservedSmem.cap,0x4
	.type		__assertfail,@function
